	.target	sm_90a

	.elftype	@"ET_EXEC"


//--------------------- .note.nv.tkinfo           --------------------------
	.section	.note.nv.tkinfo,"",@"SHT_NOTE"
	.sectionflags	@"SHF_NOTE_NV_TKINFO"
	.tkinfo
        /*0018*/ 	.word	0x00000002
        /*0030*/ 	.string	""
        /*0030*/ 	.string	"ptxas"
        /*0030*/ 	.string	"Cuda compilation tools, release 13.0, V13.0.88"
        /*0030*/ 	.string	"Build cuda_13.0.r13.0/compiler.36424714_0"
        /*0030*/ 	.string	"-arch sm_90a -m 64 "



//--------------------- .note.nv.cuinfo           --------------------------
	.section	.note.nv.cuinfo,"",@"SHT_NOTE"
	.sectionflags	@"SHF_NOTE_NV_CUINFO"
        /*0018*/ 	.short	0x0002
        /*001a*/ 	.short	0x005a
        /*001c*/ 	.short	0x0082
	.zero		2


//--------------------- .nv.info                  --------------------------
	.section	.nv.info,"",@"SHT_CUDA_INFO"
	.align	4


	//----- nvinfo : EIATTR_REGCOUNT
	.align		4
        /*0000*/ 	.byte	0x04, 0x2f
        /*0002*/ 	.short	(.L_15 - .L_14)
	.align		4
.L_14:
        /*0004*/ 	.word	index@(_ZN7cutlass13device_kernelINS_4gemm6kernel13GemmUniversalIN4cute5tupleIJiiiiEEENS1_10collective13CollectiveMmaINS1_34MainloopSm90TmaGmmaWarpSpecializedILi4ENS5_IJNS4_1CILi1EEENSA_ILi2EEESB_EEENS1_32KernelTmaWarpSpecializedPingpongEEENS5_IJNSA_ILi64EEESG_NSA_ILi128EEEEEEaNS5_IJlSB_lEEEaSJ_NS4_8TiledMMAINS4_8MMA_AtomIJNS4_4SM904GMMA26MMA_64x64x32_S32S8S8_SS_TNEEEENS4_6LayoutINS5_IJSB_SB_SB_EEENS5_IJNSA_ILi0EEESS_SS_EEEEENS5_IJNS4_10UnderscoreESV_SV_EEEEENS4_23SM90_TMA_LOAD_MULTICASTENS4_14ComposedLayoutINS4_7SwizzleILi3ELi4ELi3EEENS4_18smem_ptr_flag_bitsILi8EEENSQ_INS5_IJNSA_ILi8EEESH_EEENS5_IJSH_SB_EEEEEEEvNS4_8identityENS4_13SM90_TMA_LOADES18_vS19_EENS_8epilogue10collective6detail29Sm90TmaWarpSpecializedAdapterINS1D_15DefaultEpilogueIaSJ_SJ_NS1C_6thread17LinearCombinationIaLi1EiiLNS1H_9ScaleType4KindE0ELNS_15FloatRoundStyleE2EaEENS1_15EpilogueDefaultEEEEEvvEEEEvNT_6ParamsE)
        /*0008*/ 	.word	0x000000a8


	//----- nvinfo : EIATTR_FRAME_SIZE
	.align		4
.L_15:
        /*000c*/ 	.byte	0x04, 0x11
        /*000e*/ 	.short	(.L_17 - .L_16)
	.align		4
.L_16:
        /*0010*/ 	.word	index@(_ZN7cutlass13device_kernelINS_4gemm6kernel13GemmUniversalIN4cute5tupleIJiiiiEEENS1_10collective13CollectiveMmaINS1_34MainloopSm90TmaGmmaWarpSpecializedILi4ENS5_IJNS4_1CILi1EEENSA_ILi2EEESB_EEENS1_32KernelTmaWarpSpecializedPingpongEEENS5_IJNSA_ILi64EEESG_NSA_ILi128EEEEEEaNS5_IJlSB_lEEEaSJ_NS4_8TiledMMAINS4_8MMA_AtomIJNS4_4SM904GMMA26MMA_64x64x32_S32S8S8_SS_TNEEEENS4_6LayoutINS5_IJSB_SB_SB_EEENS5_IJNSA_ILi0EEESS_SS_EEEEENS5_IJNS4_10UnderscoreESV_SV_EEEEENS4_23SM90_TMA_LOAD_MULTICASTENS4_14ComposedLayoutINS4_7SwizzleILi3ELi4ELi3EEENS4_18smem_ptr_flag_bitsILi8EEENSQ_INS5_IJNSA_ILi8EEESH_EEENS5_IJSH_SB_EEEEEEEvNS4_8identityENS4_13SM90_TMA_LOADES18_vS19_EENS_8epilogue10collective6detail29Sm90TmaWarpSpecializedAdapterINS1D_15DefaultEpilogueIaSJ_SJ_NS1C_6thread17LinearCombinationIaLi1EiiLNS1H_9ScaleType4KindE0ELNS_15FloatRoundStyleE2EaEENS1_15EpilogueDefaultEEEEEvvEEEEvNT_6ParamsE)
        /*0014*/ 	.word	0x00000000


	//----- nvinfo : EIATTR_MIN_STACK_SIZE
	.align		4
.L_17:
        /*0018*/ 	.byte	0x04, 0x12
        /*001a*/ 	.short	(.L_19 - .L_18)
	.align		4
.L_18:
        /*001c*/ 	.word	index@(_ZN7cutlass13device_kernelINS_4gemm6kernel13GemmUniversalIN4cute5tupleIJiiiiEEENS1_10collective13CollectiveMmaINS1_34MainloopSm90TmaGmmaWarpSpecializedILi4ENS5_IJNS4_1CILi1EEENSA_ILi2EEESB_EEENS1_32KernelTmaWarpSpecializedPingpongEEENS5_IJNSA_ILi64EEESG_NSA_ILi128EEEEEEaNS5_IJlSB_lEEEaSJ_NS4_8TiledMMAINS4_8MMA_AtomIJNS4_4SM904GMMA26MMA_64x64x32_S32S8S8_SS_TNEEEENS4_6LayoutINS5_IJSB_SB_SB_EEENS5_IJNSA_ILi0EEESS_SS_EEEEENS5_IJNS4_10UnderscoreESV_SV_EEEEENS4_23SM90_TMA_LOAD_MULTICASTENS4_14ComposedLayoutINS4_7SwizzleILi3ELi4ELi3EEENS4_18smem_ptr_flag_bitsILi8EEENSQ_INS5_IJNSA_ILi8EEESH_EEENS5_IJSH_SB_EEEEEEEvNS4_8identityENS4_13SM90_TMA_LOADES18_vS19_EENS_8epilogue10collective6detail29Sm90TmaWarpSpecializedAdapterINS1D_15DefaultEpilogueIaSJ_SJ_NS1C_6thread17LinearCombinationIaLi1EiiLNS1H_9ScaleType4KindE0ELNS_15FloatRoundStyleE2EaEENS1_15EpilogueDefaultEEEEEvvEEEEvNT_6ParamsE)
        /*0020*/ 	.word	0x00000000
.L_19:


//--------------------- .nv.compat                --------------------------
	.section	.nv.compat,"",@"SHT_CUDA_COMPAT_INFO"
	.align	4
        /*0000*/ 	.byte	0x02, 0x09, 0x01, 0x00, 0x02, 0x02, 0x04, 0x00, 0x02, 0x05, 0x05, 0x00, 0x03, 0x07, 0x01, 0x01
        /*0010*/ 	.byte	0x02, 0x03, 0x01, 0x00, 0x02, 0x06, 0x01, 0x00, 0x04, 0x0b, 0x08, 0x00, 0x00, 0x00, 0x00, 0x00
        /*0020*/ 	.byte	0x00, 0x00, 0x00, 0x00


//--------------------- .nv.info._ZN7cutlass13device_kernelINS_4gemm6kernel13GemmUniversalIN4cute5tupleIJiiiiEEENS1_10collective13CollectiveMmaINS1_34MainloopSm90TmaGmmaWarpSpecializedILi4ENS5_IJNS4_1CILi1EEENSA_ILi2EEESB_EEENS1_32KernelTmaWarpSpecializedPingpongEEENS5_IJNSA_ILi64EEESG_NSA_ILi128EEEEEEaNS5_IJlSB_lEEEaSJ_NS4_8TiledMMAINS4_8MMA_AtomIJNS4_4SM904GMMA26MMA_64x64x32_S32S8S8_SS_TNEEEENS4_6LayoutINS5_IJSB_SB_SB_EEENS5_IJNSA_ILi0EEESS_SS_EEEEENS5_IJNS4_10UnderscoreESV_SV_EEEEENS4_23SM90_TMA_LOAD_MULTICASTENS4_14ComposedLayoutINS4_7SwizzleILi3ELi4ELi3EEENS4_18smem_ptr_flag_bitsILi8EEENSQ_INS5_IJNSA_ILi8EEESH_EEENS5_IJSH_SB_EEEEEEEvNS4_8identityENS4_13SM90_TMA_LOADES18_vS19_EENS_8epilogue10collective6detail29Sm90TmaWarpSpecializedAdapterINS1D_15DefaultEpilogueIaSJ_SJ_NS1C_6thread17LinearCombinationIaLi1EiiLNS1H_9ScaleType4KindE0ELNS_15FloatRoundStyleE2EaEENS1_15EpilogueDefaultEEEEEvvEEEEvNT_6ParamsE --------------------------
	.section	.nv.info._ZN7cutlass13device_kernelINS_4gemm6kernel13GemmUniversalIN4cute5tupleIJiiiiEEENS1_10collective13CollectiveMmaINS1_34MainloopSm90TmaGmmaWarpSpecializedILi4ENS5_IJNS4_1CILi1EEENSA_ILi2EEESB_EEENS1_32KernelTmaWarpSpecializedPingpongEEENS5_IJNSA_ILi64EEESG_NSA_ILi128EEEEEEaNS5_IJlSB_lEEEaSJ_NS4_8TiledMMAINS4_8MMA_AtomIJNS4_4SM904GMMA26MMA_64x64x32_S32S8S8_SS_TNEEEENS4_6LayoutINS5_IJSB_SB_SB_EEENS5_IJNSA_ILi0EEESS_SS_EEEEENS5_IJNS4_10UnderscoreESV_SV_EEEEENS4_23SM90_TMA_LOAD_MULTICASTENS4_14ComposedLayoutINS4_7SwizzleILi3ELi4ELi3EEENS4_18smem_ptr_flag_bitsILi8EEENSQ_INS5_IJNSA_ILi8EEESH_EEENS5_IJSH_SB_EEEEEEEvNS4_8identityENS4_13SM90_TMA_LOADES18_vS19_EENS_8epilogue10collective6detail29Sm90TmaWarpSpecializedAdapterINS1D_15DefaultEpilogueIaSJ_SJ_NS1C_6thread17LinearCombinationIaLi1EiiLNS1H_9ScaleType4KindE0ELNS_15FloatRoundStyleE2EaEENS1_15EpilogueDefaultEEEEEvvEEEEvNT_6ParamsE,"",@"SHT_CUDA_INFO"
	.sectionflags	@""
	.align	4


	//----- nvinfo : EIATTR_CUDA_API_VERSION
	.align		4
        /*0000*/ 	.byte	0x04, 0x37
        /*0002*/ 	.short	(.L_21 - .L_20)
.L_20:
        /*0004*/ 	.word	0x00000082


	//----- nvinfo : EIATTR_KPARAM_INFO
	.align		4
.L_21:
        /*0008*/ 	.byte	0x04, 0x17
        /*000a*/ 	.short	(.L_23 - .L_22)
.L_22:
        /*000c*/ 	.word	0x00000000
        /*0010*/ 	.short	0x0000
        /*0012*/ 	.short	0x0070
        /*0014*/ 	.byte	0x00, 0xf0, 0x01, 0x10


	//----- nvinfo : EIATTR_SPARSE_MMA_MASK
	.align		4
.L_23:
        /*0018*/ 	.byte	0x03, 0x50
        /*001a*/ 	.short	0x0000


	//----- nvinfo : EIATTR_MAXREG_COUNT
	.align		4
        /*001c*/ 	.byte	0x03, 0x1b
        /*001e*/ 	.short	0x00a8


	//----- nvinfo : EIATTR_NUM_BARRIERS
	.align		4
        /*0020*/ 	.byte	0x02, 0x4c
        /*0022*/ 	.byte	0x01
	.zero		1


	//----- nvinfo : EIATTR_EXTERNS
	.align		4
        /*0024*/ 	.byte	0x04, 0x0f
        /*0026*/ 	.short	(.L_25 - .L_24)


	//   ....[0]....
	.align		4
.L_24:
        /*0028*/ 	.word	index@(__assertfail)


	//----- nvinfo : EIATTR_MERCURY_ISA_VERSION
	.align		4
.L_25:
        /*002c*/ 	.byte	0x03, 0x5f
        /*002e*/ 	.short	0x0101


	//----- nvinfo : EIATTR_INT_WARP_WIDE_INSTR_OFFSETS
	.align		4
        /*0030*/ 	.byte	0x04, 0x31
        /*0032*/ 	.short	(.L_27 - .L_26)


	//   ....[0]....
.L_26:
        /*0034*/ 	.word	0x00000590


	//   ....[1]....
        /*0038*/ 	.word	0x000005d0


	//   ....[2]....
        /*003c*/ 	.word	0x00000660


	//   ....[3]....
        /*0040*/ 	.word	0x00000690


	//   ....[4]....
        /*0044*/ 	.word	0x000006d0


	//   ....[5]....
        /*0048*/ 	.word	0x000006e0


	//   ....[6]....
        /*004c*/ 	.word	0x000007a0


	//   ....[7]....
        /*0050*/ 	.word	0x00000800


	//   ....[8]....
        /*0054*/ 	.word	0x000020e0


	//----- nvinfo : EIATTR_COOP_GROUP_MASK_REGIDS
	.align		4
.L_27:
        /*0058*/ 	.byte	0x04, 0x29
        /*005a*/ 	.short	(.L_29 - .L_28)


	//   ....[0]....
.L_28:
        /*005c*/ 	.word	0xffffffff


	//   ....[1]....
        /*0060*/ 	.word	0xffffffff


	//   ....[2]....
        /*0064*/ 	.word	0xffffffff


	//   ....[3]....
        /*0068*/ 	.word	0xffffffff


	//   ....[4]....
        /*006c*/ 	.word	0xffffffff


	//   ....[5]....
        /*0070*/ 	.word	0xffffffff


	//   ....[6]....
        /*0074*/ 	.word	0xffffffff


	//----- nvinfo : EIATTR_COOP_GROUP_INSTR_OFFSETS
	.align		4
.L_29:
        /*0078*/ 	.byte	0x04, 0x28
        /*007a*/ 	.short	(.L_31 - .L_30)


	//   ....[0]....
.L_30:
        /*007c*/ 	.word	0x00000060


	//   ....[1]....
        /*0080*/ 	.word	0x00000080


	//   ....[2]....
        /*0084*/ 	.word	0x00000180


	//   ....[3]....
        /*0088*/ 	.word	0x000003b0


	//   ....[4]....
        /*008c*/ 	.word	0x000003f0


	//   ....[5]....
        /*0090*/ 	.word	0x000004e0


	//   ....[6]....
        /*0094*/ 	.word	0x00000910


	//----- nvinfo : EIATTR_REG_RECONFIG
	.align		4
.L_31:
        /*0098*/ 	.byte	0x01, 0x54
	.zero		2


	//----- nvinfo : EIATTR_SYSCALL_OFFSETS
	.align		4
        /*009c*/ 	.byte	0x04, 0x46
        /*009e*/ 	.short	(.L_33 - .L_32)


	//   ....[0]....
.L_32:
        /*00a0*/ 	.word	0x000018e0


	//----- nvinfo : EIATTR_MBARRIER_INSTR_OFFSETS
	.align		4
.L_33:
        /*00a4*/ 	.byte	0x04, 0x39
        /*00a6*/ 	.short	(.L_35 - .L_34)


	//   ....[0]....
.L_34:
        /*00a8*/ 	.word	0x00000320
        /*00ac*/ 	.word	0x000000ff
        /*00b0*/ 	.word	0x00000000
        /*00b4*/ 	.short	0x0100
        /*00b6*/ 	.byte	0x07
	.zero		1


	//   ....[1]....
        /*00b8*/ 	.word	0x00000330
        /*00bc*/ 	.word	0x000000ff
        /*00c0*/ 	.word	0x00000020
        /*00c4*/ 	.short	0x0100
        /*00c6*/ 	.byte	0x07
	.zero		1


	//   ....[2]....
        /*00c8*/ 	.word	0x00000340
        /*00cc*/ 	.word	0x000000ff
        /*00d0*/ 	.word	0x00000008
        /*00d4*/ 	.short	0x0100
        /*00d6*/ 	.byte	0x07
	.zero		1


	//   ....[3]....
        /*00d8*/ 	.word	0x00000350
        /*00dc*/ 	.word	0x000000ff
        /*00e0*/ 	.word	0x00000028
        /*00e4*/ 	.short	0x0100
        /*00e6*/ 	.byte	0x07
	.zero		1


	//   ....[4]....
        /*00e8*/ 	.word	0x00000360
        /*00ec*/ 	.word	0x000000ff
        /*00f0*/ 	.word	0x00000010
        /*00f4*/ 	.short	0x0100
        /*00f6*/ 	.byte	0x07
	.zero		1


	//   ....[5]....
        /*00f8*/ 	.word	0x00000370
        /*00fc*/ 	.word	0x000000ff
        /*0100*/ 	.word	0x00000030
        /*0104*/ 	.short	0x0100
        /*0106*/ 	.byte	0x07
	.zero		1


	//   ....[6]....
        /*0108*/ 	.word	0x00000380
        /*010c*/ 	.word	0x000000ff
        /*0110*/ 	.word	0x00000018
        /*0114*/ 	.short	0x0100
        /*0116*/ 	.byte	0x07
	.zero		1


	//   ....[7]....
        /*0118*/ 	.word	0x00000390
        /*011c*/ 	.word	0x000000ff
        /*0120*/ 	.word	0x00000038
        /*0124*/ 	.short	0x0100
        /*0126*/ 	.byte	0x07
	.zero		1


	//   ....[8]....
        /*0128*/ 	.word	0x000007e0
        /*012c*/ 	.word	0x000000ff
        /*0130*/ 	.word	0x00000070
        /*0134*/ 	.short	0x0100
        /*0136*/ 	.byte	0x0d
	.zero		1


	//   ....[9]....
        /*0138*/ 	.word	0x00000820
        /*013c*/ 	.word	0x000000ff
        /*0140*/ 	.word	0x00000078
        /*0144*/ 	.short	0x0100
        /*0146*/ 	.byte	0x0d
	.zero		1


	//   ....[10]....
        /*0148*/ 	.word	0x00000850
        /*014c*/ 	.word	0x000000ff
        /*0150*/ 	.word	0x00000050
        /*0154*/ 	.short	0x0100
        /*0156*/ 	.byte	0x10
	.zero		1


	//   ....[11]....
        /*0158*/ 	.word	0x000008a0
        /*015c*/ 	.word	0x000000ff
        /*0160*/ 	.word	0x00000058
        /*0164*/ 	.short	0x0100
        /*0166*/ 	.byte	0x10
	.zero		1


	//   ....[12]....
        /*0168*/ 	.word	0x000008b0
        /*016c*/ 	.word	0x000000ff
        /*0170*/ 	.word	0x00000060
        /*0174*/ 	.short	0x0100
        /*0176*/ 	.byte	0x10
	.zero		1


	//   ....[13]....
        /*0178*/ 	.word	0x000008c0
        /*017c*/ 	.word	0x000000ff
        /*0180*/ 	.word	0x00000068
        /*0184*/ 	.short	0x0100
        /*0186*/ 	.byte	0x10
	.zero		1


	//   ....[14]....
        /*0188*/ 	.word	0x000017c0
        /*018c*/ 	.word	0x0000003e
        /*0190*/ 	.word	0x00000000
        /*0194*/ 	.short	0x010a
        /*0196*/ 	.byte	0x2b
	.zero		1


	//   ....[15]....
        /*0198*/ 	.word	0x00001980
        /*019c*/ 	.word	0x00000003
        /*01a0*/ 	.word	0x00000000
        /*01a4*/ 	.short	0x010a
        /*01a6*/ 	.byte	0x3f
	.zero		1


	//   ....[16]....
        /*01a8*/ 	.word	0x000019c0
        /*01ac*/ 	.word	0x00000003
        /*01b0*/ 	.word	0x00000000
        /*01b4*/ 	.short	0x010a
        /*01b6*/ 	.byte	0x3f
	.zero		1


	//   ....[17]....
        /*01b8*/ 	.word	0x00001cc0
        /*01bc*/ 	.word	0x000000ff
        /*01c0*/ 	.word	0x00000000
        /*01c4*/ 	.short	0x010a
        /*01c6*/ 	.byte	0x04
	.zero		1


	//   ....[18]....
        /*01c8*/ 	.word	0x00001d00
        /*01cc*/ 	.word	0x000000ff
        /*01d0*/ 	.word	0x00000000
        /*01d4*/ 	.short	0x010a
        /*01d6*/ 	.byte	0x04
	.zero		1


	//   ....[19]....
        /*01d8*/ 	.word	0x00001f70
        /*01dc*/ 	.word	0x00000005
        /*01e0*/ 	.word	0x00000000
        /*01e4*/ 	.short	0x0101
        /*01e6*/ 	.byte	0x3f
	.zero		1


	//   ....[20]....
        /*01e8*/ 	.word	0x00002070
        /*01ec*/ 	.word	0x0000003d
        /*01f0*/ 	.word	0x00000000
        /*01f4*/ 	.short	0x0101
        /*01f6*/ 	.byte	0x2c
	.zero		1


	//   ....[21]....
        /*01f8*/ 	.word	0x00002160
        /*01fc*/ 	.word	0x00000003
        /*0200*/ 	.word	0x00000000
        /*0204*/ 	.short	0x0101
        /*0206*/ 	.byte	0x3f
	.zero		1


	//   ....[22]....
        /*0208*/ 	.word	0x00002220
        /*020c*/ 	.word	0x0000003e
        /*0210*/ 	.word	0x00000010
        /*0214*/ 	.short	0x010a
        /*0216*/ 	.byte	0x2b
	.zero		1


	//   ....[23]....
        /*0218*/ 	.word	0x00004040
        /*021c*/ 	.word	0x0000003f
        /*0220*/ 	.word	0x00000000
        /*0224*/ 	.short	0x0101
        /*0226*/ 	.byte	0x2c
	.zero		1


	//   ....[24]....
        /*0228*/ 	.word	0x00004a70
        /*022c*/ 	.word	0x0000000e
        /*0230*/ 	.word	0x00000020
        /*0234*/ 	.short	0x010a
        /*0236*/ 	.byte	0x3f
	.zero		1


	//   ....[25]....
        /*0238*/ 	.word	0x00004e60
        /*023c*/ 	.word	0x00000003
        /*0240*/ 	.word	0x00000078
        /*0244*/ 	.short	0x0101
        /*0246*/ 	.byte	0x3f
	.zero		1


	//   ....[26]....
        /*0248*/ 	.word	0x000055c0
        /*024c*/ 	.word	0x00000007
        /*0250*/ 	.word	0x00000000
        /*0254*/ 	.short	0x010a
        /*0256*/ 	.byte	0x3f
	.zero		1


	//   ....[27]....
        /*0258*/ 	.word	0x00005640
        /*025c*/ 	.word	0x00000009
        /*0260*/ 	.word	0x00000000
        /*0264*/ 	.short	0x010a
        /*0266*/ 	.byte	0x3f
	.zero		1


	//   ....[28]....
        /*0268*/ 	.word	0x000056d0
        /*026c*/ 	.word	0x00000006
        /*0270*/ 	.word	0x00000000
        /*0274*/ 	.short	0x010a
        /*0276*/ 	.byte	0x3f
	.zero		1


	//   ....[29]....
        /*0278*/ 	.word	0x00005760
        /*027c*/ 	.word	0x00000003
        /*0280*/ 	.word	0x00000000
        /*0284*/ 	.short	0x010a
        /*0286*/ 	.byte	0x3f
	.zero		1


	//   ....[30]....
        /*0288*/ 	.word	0x000057c0
        /*028c*/ 	.word	0x0000003c
        /*0290*/ 	.word	0x00000000
        /*0294*/ 	.short	0x010a
        /*0296*/ 	.byte	0x3f
	.zero		1


	//   ....[31]....
        /*0298*/ 	.word	0x00005810
        /*029c*/ 	.word	0x00000003
        /*02a0*/ 	.word	0x00000000
        /*02a4*/ 	.short	0x010a
        /*02a6*/ 	.byte	0x3f
	.zero		1


	//   ....[32]....
        /*02a8*/ 	.word	0x00005870
        /*02ac*/ 	.word	0x00000005
        /*02b0*/ 	.word	0x00000000
        /*02b4*/ 	.short	0x010a
        /*02b6*/ 	.byte	0x3f
	.zero		1


	//   ....[33]....
        /*02b8*/ 	.word	0x000058c0
        /*02bc*/ 	.word	0x0000003c
        /*02c0*/ 	.word	0x00000010
        /*02c4*/ 	.short	0x010a
        /*02c6*/ 	.byte	0x3f
	.zero		1


	//   ....[34]....
        /*02c8*/ 	.word	0x00005990
        /*02cc*/ 	.word	0x0000000e
        /*02d0*/ 	.word	0x00000020
        /*02d4*/ 	.short	0x010a
        /*02d6*/ 	.byte	0x3f
	.zero		1


	//   ....[35]....
        /*02d8*/ 	.word	0x00005a60
        /*02dc*/ 	.word	0x00000007
        /*02e0*/ 	.word	0x00000000
        /*02e4*/ 	.short	0x010a
        /*02e6*/ 	.byte	0x3f
	.zero		1


	//   ....[36]....
        /*02e8*/ 	.word	0x00005ab0
        /*02ec*/ 	.word	0x00000009
        /*02f0*/ 	.word	0x00000000
        /*02f4*/ 	.short	0x010a
        /*02f6*/ 	.byte	0x3f
	.zero		1


	//   ....[37]....
        /*02f8*/ 	.word	0x00005b00
        /*02fc*/ 	.word	0x00000006
        /*0300*/ 	.word	0x00000000
        /*0304*/ 	.short	0x010a
        /*0306*/ 	.byte	0x3f
	.zero		1


	//----- nvinfo : EIATTR_NUM_MBARRIERS
	.align		4
.L_35:
        /*0308*/ 	.byte	0x03, 0x38
        /*030a*/ 	.short	0x000e


	//----- nvinfo : EIATTR_EXIT_INSTR_OFFSETS
	.align		4
        /*030c*/ 	.byte	0x04, 0x1c
        /*030e*/ 	.short	(.L_37 - .L_36)


	//   ....[0]....
.L_36:
        /*0310*/ 	.word	0x00001420


	//   ....[1]....
        /*0314*/ 	.word	0x00001480


	//   ....[2]....
        /*0318*/ 	.word	0x00004750


	//   ....[3]....
        /*031c*/ 	.word	0x00004780


	//   ....[4]....
        /*0320*/ 	.word	0x000057b0


	//----- nvinfo : EIATTR_MAX_THREADS
	.align		4
.L_37:
        /*0324*/ 	.byte	0x04, 0x05
        /*0326*/ 	.short	(.L_39 - .L_38)
.L_38:
        /*0328*/ 	.word	0x00000180
        /*032c*/ 	.word	0x00000001
        /*0330*/ 	.word	0x00000001


	//----- nvinfo : EIATTR_CRS_STACK_SIZE
	.align		4
.L_39:
        /*0334*/ 	.byte	0x04, 0x1e
        /*0336*/ 	.short	(.L_41 - .L_40)
.L_40:
        /*0338*/ 	.word	0x00000000


	//----- nvinfo : EIATTR_CBANK_PARAM_SIZE
	.align		4
.L_41:
        /*033c*/ 	.byte	0x03, 0x19
        /*033e*/ 	.short	0x0470


	//----- nvinfo : EIATTR_PARAM_CBANK
	.align		4
        /*0340*/ 	.byte	0x04, 0x0a
        /*0342*/ 	.short	(.L_43 - .L_42)
	.align		4
.L_42:
        /*0344*/ 	.word	index@(.nv.constant0._ZN7cutlass13device_kernelINS_4gemm6kernel13GemmUniversalIN4cute5tupleIJiiiiEEENS1_10collective13CollectiveMmaINS1_34MainloopSm90TmaGmmaWarpSpecializedILi4ENS5_IJNS4_1CILi1EEENSA_ILi2EEESB_EEENS1_32KernelTmaWarpSpecializedPingpongEEENS5_IJNSA_ILi64EEESG_NSA_ILi128EEEEEEaNS5_IJlSB_lEEEaSJ_NS4_8TiledMMAINS4_8MMA_AtomIJNS4_4SM904GMMA26MMA_64x64x32_S32S8S8_SS_TNEEEENS4_6LayoutINS5_IJSB_SB_SB_EEENS5_IJNSA_ILi0EEESS_SS_EEEEENS5_IJNS4_10UnderscoreESV_SV_EEEEENS4_23SM90_TMA_LOAD_MULTICASTENS4_14ComposedLayoutINS4_7SwizzleILi3ELi4ELi3EEENS4_18smem_ptr_flag_bitsILi8EEENSQ_INS5_IJNSA_ILi8EEESH_EEENS5_IJSH_SB_EEEEEEEvNS4_8identityENS4_13SM90_TMA_LOADES18_vS19_EENS_8epilogue10collective6detail29Sm90TmaWarpSpecializedAdapterINS1D_15DefaultEpilogueIaSJ_SJ_NS1C_6thread17LinearCombinationIaLi1EiiLNS1H_9ScaleType4KindE0ELNS_15FloatRoundStyleE2EaEENS1_15EpilogueDefaultEEEEEvvEEEEvNT_6ParamsE)
        /*0348*/ 	.short	0x0210
        /*034a*/ 	.short	0x0470


	//----- nvinfo : EIATTR_SW_WAR
	.align		4
.L_43:
        /*034c*/ 	.byte	0x04, 0x36
        /*034e*/ 	.short	(.L_45 - .L_44)
.L_44:
        /*0350*/ 	.word	0x00000008
.L_45:


//--------------------- .nv.callgraph             --------------------------
	.section	.nv.callgraph,"",@"SHT_CUDA_CALLGRAPH"
	.align	4
	.sectionentsize	8
	.align		4
        /*0000*/ 	.word	0x00000000
	.align		4
        /*0004*/ 	.word	0xffffffff
	.align		4
        /*0008*/ 	.word	index@(_ZN7cutlass13device_kernelINS_4gemm6kernel13GemmUniversalIN4cute5tupleIJiiiiEEENS1_10collective13CollectiveMmaINS1_34MainloopSm90TmaGmmaWarpSpecializedILi4ENS5_IJNS4_1CILi1EEENSA_ILi2EEESB_EEENS1_32KernelTmaWarpSpecializedPingpongEEENS5_IJNSA_ILi64EEESG_NSA_ILi128EEEEEEaNS5_IJlSB_lEEEaSJ_NS4_8TiledMMAINS4_8MMA_AtomIJNS4_4SM904GMMA26MMA_64x64x32_S32S8S8_SS_TNEEEENS4_6LayoutINS5_IJSB_SB_SB_EEENS5_IJNSA_ILi0EEESS_SS_EEEEENS5_IJNS4_10UnderscoreESV_SV_EEEEENS4_23SM90_TMA_LOAD_MULTICASTENS4_14ComposedLayoutINS4_7SwizzleILi3ELi4ELi3EEENS4_18smem_ptr_flag_bitsILi8EEENSQ_INS5_IJNSA_ILi8EEESH_EEENS5_IJSH_SB_EEEEEEEvNS4_8identityENS4_13SM90_TMA_LOADES18_vS19_EENS_8epilogue10collective6detail29Sm90TmaWarpSpecializedAdapterINS1D_15DefaultEpilogueIaSJ_SJ_NS1C_6thread17LinearCombinationIaLi1EiiLNS1H_9ScaleType4KindE0ELNS_15FloatRoundStyleE2EaEENS1_15EpilogueDefaultEEEEEvvEEEEvNT_6ParamsE)
	.align		4
        /*000c*/ 	.word	index@(__assertfail)
	.align		4
        /*0010*/ 	.word	0x00000000
	.align		4
        /*0014*/ 	.word	0xfffffffe
	.align		4
        /*0018*/ 	.word	0x00000000
	.align		4
        /*001c*/ 	.word	0xfffffffd
	.align		4
        /*0020*/ 	.word	0x00000000
	.align		4
        /*0024*/ 	.word	0xfffffffc


//--------------------- .nv.constant4             --------------------------
	.section	.nv.constant4,"a",@progbits
	.align	8
	.align		8
.nv.constant4:
        /*0000*/ 	.dword	__assertfail
	.align		8
        /*0008*/ 	.dword	__unnamed_1
	.align		8
        /*0010*/ 	.dword	_ZN39_INTERNAL_6c916290_4_k_cu_87879308_46974cuda3std3__45__cpo5beginE
	.align		8
        /*0018*/ 	.dword	_ZN39_INTERNAL_6c916290_4_k_cu_87879308_46974cuda3std3__45__cpo3endE
	.align		8
        /*0020*/ 	.dword	_ZN39_INTERNAL_6c916290_4_k_cu_87879308_46974cuda3std3__45__cpo6cbeginE
	.align		8
        /*0028*/ 	.dword	_ZN39_INTERNAL_6c916290_4_k_cu_87879308_46974cuda3std3__45__cpo4cendE
	.align		8
        /*0030*/ 	.dword	_ZN39_INTERNAL_6c916290_4_k_cu_87879308_46974cuda3std3__441_GLOBAL__N__6c916290_4_k_cu_87879308_46976ignoreE
	.align		8
        /*0038*/ 	.dword	_ZN39_INTERNAL_6c916290_4_k_cu_87879308_46974cuda3std3__419piecewise_constructE
	.align		8
        /*0040*/ 	.dword	_ZN39_INTERNAL_6c916290_4_k_cu_87879308_46974cuda3std3__48in_placeE
	.align		8
        /*0048*/ 	.dword	_ZN39_INTERNAL_6c916290_4_k_cu_87879308_46974cuda3std6ranges3__45__cpo4swapE
	.align		8
        /*0050*/ 	.dword	_ZN39_INTERNAL_6c916290_4_k_cu_87879308_46974cuda3std6ranges3__45__cpo9iter_moveE
	.align		8
        /*0058*/ 	.dword	_ZN39_INTERNAL_6c916290_4_k_cu_87879308_46974cute7productE
	.align		8
        /*0060*/ 	.dword	_ZN39_INTERNAL_6c916290_4_k_cu_87879308_46974cute1_E
	.align		8
        /*0068*/ 	.dword	$str$22
	.align		8
        /*0070*/ 	.dword	$str$23


//--------------------- .text._ZN7cutlass13device_kernelINS_4gemm6kernel13GemmUniversalIN4cute5tupleIJiiiiEEENS1_10collective13CollectiveMmaINS1_34MainloopSm90TmaGmmaWarpSpecializedILi4ENS5_IJNS4_1CILi1EEENSA_ILi2EEESB_EEENS1_32KernelTmaWarpSpecializedPingpongEEENS5_IJNSA_ILi64EEESG_NSA_ILi128EEEEEEaNS5_IJlSB_lEEEaSJ_NS4_8TiledMMAINS4_8MMA_AtomIJNS4_4SM904GMMA26MMA_64x64x32_S32S8S8_SS_TNEEEENS4_6LayoutINS5_IJSB_SB_SB_EEENS5_IJNSA_ILi0EEESS_SS_EEEEENS5_IJNS4_10UnderscoreESV_SV_EEEEENS4_23SM90_TMA_LOAD_MULTICASTENS4_14ComposedLayoutINS4_7SwizzleILi3ELi4ELi3EEENS4_18smem_ptr_flag_bitsILi8EEENSQ_INS5_IJNSA_ILi8EEESH_EEENS5_IJSH_SB_EEEEEEEvNS4_8identityENS4_13SM90_TMA_LOADES18_vS19_EENS_8epilogue10collective6detail29Sm90TmaWarpSpecializedAdapterINS1D_15DefaultEpilogueIaSJ_SJ_NS1C_6thread17LinearCombinationIaLi1EiiLNS1H_9ScaleType4KindE0ELNS_15FloatRoundStyleE2EaEENS1_15EpilogueDefaultEEEEEvvEEEEvNT_6ParamsE --------------------------
	.section	.text._ZN7cutlass13device_kernelINS_4gemm6kernel13GemmUniversalIN4cute5tupleIJiiiiEEENS1_10collective13CollectiveMmaINS1_34MainloopSm90TmaGmmaWarpSpecializedILi4ENS5_IJNS4_1CILi1EEENSA_ILi2EEESB_EEENS1_32KernelTmaWarpSpecializedPingpongEEENS5_IJNSA_ILi64EEESG_NSA_ILi128EEEEEEaNS5_IJlSB_lEEEaSJ_NS4_8TiledMMAINS4_8MMA_AtomIJNS4_4SM904GMMA26MMA_64x64x32_S32S8S8_SS_TNEEEENS4_6LayoutINS5_IJSB_SB_SB_EEENS5_IJNSA_ILi0EEESS_SS_EEEEENS5_IJNS4_10UnderscoreESV_SV_EEEEENS4_23SM90_TMA_LOAD_MULTICASTENS4_14ComposedLayoutINS4_7SwizzleILi3ELi4ELi3EEENS4_18smem_ptr_flag_bitsILi8EEENSQ_INS5_IJNSA_ILi8EEESH_EEENS5_IJSH_SB_EEEEEEEvNS4_8identityENS4_13SM90_TMA_LOADES18_vS19_EENS_8epilogue10collective6detail29Sm90TmaWarpSpecializedAdapterINS1D_15DefaultEpilogueIaSJ_SJ_NS1C_6thread17LinearCombinationIaLi1EiiLNS1H_9ScaleType4KindE0ELNS_15FloatRoundStyleE2EaEENS1_15EpilogueDefaultEEEEEvvEEEEvNT_6ParamsE,"ax",@progbits
	.align	128
.text._ZN7cutlass13device_kernelINS_4gemm6kernel13GemmUniversalIN4cute5tupleIJiiiiEEENS1_10collective13CollectiveMmaINS1_34MainloopSm90TmaGmmaWarpSpecializedILi4ENS5_IJNS4_1CILi1EEENSA_ILi2EEESB_EEENS1_32KernelTmaWarpSpecializedPingpongEEENS5_IJNSA_ILi64EEESG_NSA_ILi128EEEEEEaNS5_IJlSB_lEEEaSJ_NS4_8TiledMMAINS4_8MMA_AtomIJNS4_4SM904GMMA26MMA_64x64x32_S32S8S8_SS_TNEEEENS4_6LayoutINS5_IJSB_SB_SB_EEENS5_IJNSA_ILi0EEESS_SS_EEEEENS5_IJNS4_10UnderscoreESV_SV_EEEEENS4_23SM90_TMA_LOAD_MULTICASTENS4_14ComposedLayoutINS4_7SwizzleILi3ELi4ELi3EEENS4_18smem_ptr_flag_bitsILi8EEENSQ_INS5_IJNSA_ILi8EEESH_EEENS5_IJSH_SB_EEEEEEEvNS4_8identityENS4_13SM90_TMA_LOADES18_vS19_EENS_8epilogue10collective6detail29Sm90TmaWarpSpecializedAdapterINS1D_15DefaultEpilogueIaSJ_SJ_NS1C_6thread17LinearCombinationIaLi1EiiLNS1H_9ScaleType4KindE0ELNS_15FloatRoundStyleE2EaEENS1_15EpilogueDefaultEEEEEvvEEEEvNT_6ParamsE:
        .type           _ZN7cutlass13device_kernelINS_4gemm6kernel13GemmUniversalIN4cute5tupleIJiiiiEEENS1_10collective13CollectiveMmaINS1_34MainloopSm90TmaGmmaWarpSpecializedILi4ENS5_IJNS4_1CILi1EEENSA_ILi2EEESB_EEENS1_32KernelTmaWarpSpecializedPingpongEEENS5_IJNSA_ILi64EEESG_NSA_ILi128EEEEEEaNS5_IJlSB_lEEEaSJ_NS4_8TiledMMAINS4_8MMA_AtomIJNS4_4SM904GMMA26MMA_64x64x32_S32S8S8_SS_TNEEEENS4_6LayoutINS5_IJSB_SB_SB_EEENS5_IJNSA_ILi0EEESS_SS_EEEEENS5_IJNS4_10UnderscoreESV_SV_EEEEENS4_23SM90_TMA_LOAD_MULTICASTENS4_14ComposedLayoutINS4_7SwizzleILi3ELi4ELi3EEENS4_18smem_ptr_flag_bitsILi8EEENSQ_INS5_IJNSA_ILi8EEESH_EEENS5_IJSH_SB_EEEEEEEvNS4_8identityENS4_13SM90_TMA_LOADES18_vS19_EENS_8epilogue10collective6detail29Sm90TmaWarpSpecializedAdapterINS1D_15DefaultEpilogueIaSJ_SJ_NS1C_6thread17LinearCombinationIaLi1EiiLNS1H_9ScaleType4KindE0ELNS_15FloatRoundStyleE2EaEENS1_15EpilogueDefaultEEEEEvvEEEEvNT_6ParamsE,@function
        .size           _ZN7cutlass13device_kernelINS_4gemm6kernel13GemmUniversalIN4cute5tupleIJiiiiEEENS1_10collective13CollectiveMmaINS1_34MainloopSm90TmaGmmaWarpSpecializedILi4ENS5_IJNS4_1CILi1EEENSA_ILi2EEESB_EEENS1_32KernelTmaWarpSpecializedPingpongEEENS5_IJNSA_ILi64EEESG_NSA_ILi128EEEEEEaNS5_IJlSB_lEEEaSJ_NS4_8TiledMMAINS4_8MMA_AtomIJNS4_4SM904GMMA26MMA_64x64x32_S32S8S8_SS_TNEEEENS4_6LayoutINS5_IJSB_SB_SB_EEENS5_IJNSA_ILi0EEESS_SS_EEEEENS5_IJNS4_10UnderscoreESV_SV_EEEEENS4_23SM90_TMA_LOAD_MULTICASTENS4_14ComposedLayoutINS4_7SwizzleILi3ELi4ELi3EEENS4_18smem_ptr_flag_bitsILi8EEENSQ_INS5_IJNSA_ILi8EEESH_EEENS5_IJSH_SB_EEEEEEEvNS4_8identityENS4_13SM90_TMA_LOADES18_vS19_EENS_8epilogue10collective6detail29Sm90TmaWarpSpecializedAdapterINS1D_15DefaultEpilogueIaSJ_SJ_NS1C_6thread17LinearCombinationIaLi1EiiLNS1H_9ScaleType4KindE0ELNS_15FloatRoundStyleE2EaEENS1_15EpilogueDefaultEEEEEvvEEEEvNT_6ParamsE,(.L_x_140 - _ZN7cutlass13device_kernelINS_4gemm6kernel13GemmUniversalIN4cute5tupleIJiiiiEEENS1_10collective13CollectiveMmaINS1_34MainloopSm90TmaGmmaWarpSpecializedILi4ENS5_IJNS4_1CILi1EEENSA_ILi2EEESB_EEENS1_32KernelTmaWarpSpecializedPingpongEEENS5_IJNSA_ILi64EEESG_NSA_ILi128EEEEEEaNS5_IJlSB_lEEEaSJ_NS4_8TiledMMAINS4_8MMA_AtomIJNS4_4SM904GMMA26MMA_64x64x32_S32S8S8_SS_TNEEEENS4_6LayoutINS5_IJSB_SB_SB_EEENS5_IJNSA_ILi0EEESS_SS_EEEEENS5_IJNS4_10UnderscoreESV_SV_EEEEENS4_23SM90_TMA_LOAD_MULTICASTENS4_14ComposedLayoutINS4_7SwizzleILi3ELi4ELi3EEENS4_18smem_ptr_flag_bitsILi8EEENSQ_INS5_IJNSA_ILi8EEESH_EEENS5_IJSH_SB_EEEEEEEvNS4_8identityENS4_13SM90_TMA_LOADES18_vS19_EENS_8epilogue10collective6detail29Sm90TmaWarpSpecializedAdapterINS1D_15DefaultEpilogueIaSJ_SJ_NS1C_6thread17LinearCombinationIaLi1EiiLNS1H_9ScaleType4KindE0ELNS_15FloatRoundStyleE2EaEENS1_15EpilogueDefaultEEEEEvvEEEEvNT_6ParamsE)
        .other          _ZN7cutlass13device_kernelINS_4gemm6kernel13GemmUniversalIN4cute5tupleIJiiiiEEENS1_10collective13CollectiveMmaINS1_34MainloopSm90TmaGmmaWarpSpecializedILi4ENS5_IJNS4_1CILi1EEENSA_ILi2EEESB_EEENS1_32KernelTmaWarpSpecializedPingpongEEENS5_IJNSA_ILi64EEESG_NSA_ILi128EEEEEEaNS5_IJlSB_lEEEaSJ_NS4_8TiledMMAINS4_8MMA_AtomIJNS4_4SM904GMMA26MMA_64x64x32_S32S8S8_SS_TNEEEENS4_6LayoutINS5_IJSB_SB_SB_EEENS5_IJNSA_ILi0EEESS_SS_EEEEENS5_IJNS4_10UnderscoreESV_SV_EEEEENS4_23SM90_TMA_LOAD_MULTICASTENS4_14ComposedLayoutINS4_7SwizzleILi3ELi4ELi3EEENS4_18smem_ptr_flag_bitsILi8EEENSQ_INS5_IJNSA_ILi8EEESH_EEENS5_IJSH_SB_EEEEEEEvNS4_8identityENS4_13SM90_TMA_LOADES18_vS19_EENS_8epilogue10collective6detail29Sm90TmaWarpSpecializedAdapterINS1D_15DefaultEpilogueIaSJ_SJ_NS1C_6thread17LinearCombinationIaLi1EiiLNS1H_9ScaleType4KindE0ELNS_15FloatRoundStyleE2EaEENS1_15EpilogueDefaultEEEEEvvEEEEvNT_6ParamsE,@"STO_CUDA_ENTRY STV_DEFAULT"
_ZN7cutlass13device_kernelINS_4gemm6kernel13GemmUniversalIN4cute5tupleIJiiiiEEENS1_10collective13CollectiveMmaINS1_34MainloopSm90TmaGmmaWarpSpecializedILi4ENS5_IJNS4_1CILi1EEENSA_ILi2EEESB_EEENS1_32KernelTmaWarpSpecializedPingpongEEENS5_IJNSA_ILi64EEESG_NSA_ILi128EEEEEEaNS5_IJlSB_lEEEaSJ_NS4_8TiledMMAINS4_8MMA_AtomIJNS4_4SM904GMMA26MMA_64x64x32_S32S8S8_SS_TNEEEENS4_6LayoutINS5_IJSB_SB_SB_EEENS5_IJNSA_ILi0EEESS_SS_EEEEENS5_IJNS4_10UnderscoreESV_SV_EEEEENS4_23SM90_TMA_LOAD_MULTICASTENS4_14ComposedLayoutINS4_7SwizzleILi3ELi4ELi3EEENS4_18smem_ptr_flag_bitsILi8EEENSQ_INS5_IJNSA_ILi8EEESH_EEENS5_IJSH_SB_EEEEEEEvNS4_8identityENS4_13SM90_TMA_LOADES18_vS19_EENS_8epilogue10collective6detail29Sm90TmaWarpSpecializedAdapterINS1D_15DefaultEpilogueIaSJ_SJ_NS1C_6thread17LinearCombinationIaLi1EiiLNS1H_9ScaleType4KindE0ELNS_15FloatRoundStyleE2EaEENS1_15EpilogueDefaultEEEEEvvEEEEvNT_6ParamsE:
[----:B------:R-:W0:Y:S01]  /*0000*/  LDC R1, c[0x0][0x28] ;  /* 0x00000a00ff017b82 */ /* 0x000e220000000800 */
[----:B------:R-:W1:Y:S01]  /*0010*/  S2R R3, SR_TID.X ;  /* 0x0000000000037919 */ /* 0x000e620000002100 */
[----:B------:R-:W-:Y:S01]  /*0020*/  ELECT P0, URZ, PT ;  /* 0x00000000003f782f */ /* 0x000fe20003800000 */
[----:B------:R-:W-:Y:S01]  /*0030*/  BSSY B0, `(.L_x_0) ;  /* 0x0000014000007945 */ /* 0x000fe20003800000 */
[--C-:B-1----:R-:W-:Y:S02]  /*0040*/  SHF.R.U32.HI R0, RZ, 0x5, R3.reuse ;  /* 0x00000005ff007819 */ /* 0x102fe40000011603 */
[----:B------:R-:W-:-:S03]  /*0050*/  SHF.R.U32.HI R5, RZ, 0x7, R3 ;  /* 0x00000007ff057819 */ /* 0x000fc60000011603 */
[----:B------:R-:W1:Y:S02]  /*0060*/  SHFL.IDX PT, R2, R0, RZ, 0x1f ;  /* 0x00001fff00027589 */ /* 0x000e6400000e0000 */
[----:B-1----:R-:W-:Y:S02]  /*0070*/  R2UR UR6, R2 ;  /* 0x00000000020672ca */ /* 0x002fe400000e0000 */
[----:B------:R1:W2:Y:S11]  /*0080*/  SHFL.IDX PT, R2, R5, RZ, 0x1f ;  /* 0x00001fff05027589 */ /* 0x0002b600000e0000 */
[----:B------:R-:W-:-:S02]  /*0090*/  USHF.R.S32.HI UR4, URZ, 0x1f, UR6 ;  /* 0x0000001f3f047899 */ /* 0x000fc40008011406 */
[----:B------:R-:W-:Y:S02]  /*00a0*/  ISETP.NE.OR P0, PT, RZ, UR6, !P0 ;  /* 0x00000006ff007c0c */ /* 0x000fe4000c705670 */
[----:B------:R-:W-:-:S04]  /*00b0*/  ULEA.HI UR4, UR4, UR6, URZ, 0x2 ;  /* 0x0000000604047291 */ /* 0x000fc8000f8f103f */
[----:B------:R-:W-:-:S04]  /*00c0*/  ULOP3.LUT UR4, UR4, 0xfffffffc, URZ, 0xc0, !UPT ;  /* 0xfffffffc04047892 */ /* 0x000fc8000f8ec03f */
[----:B------:R-:W-:-:S03]  /*00d0*/  UIADD3 UR6, UR6, -UR4, URZ ;  /* 0x8000000406067290 */ /* 0x000fc6000fffe03f */
[----:B012---:R-:W-:Y:S09]  /*00e0*/  @P0 BRA `(.L_x_1) ;  /* 0x0000000000200947 */ /* 0x007ff20003800000 */
[----:B------:R-:W-:Y:S02]  /*00f0*/  ULDC.64 UR4, c[0x0][0x198] ;  /* 0x0000660000047ab9 */ /* 0x000fe40000000a00 */
[----:B------:R-:W-:Y:S02]  /*0100*/  UIADD3 UR8, UP0, UR4, 0xf0, URZ ;  /* 0x000000f004087890 */ /* 0x000fe4000ff1e03f */
[----:B------:R-:W-:Y:S02]  /*0110*/  UIADD3 UR4, UP1, UR4, 0x1f0, URZ ;  /* 0x000001f004047890 */ /* 0x000fe4000ff3e03f */
[----:B------:R-:W-:Y:S02]  /*0120*/  UIADD3.X UR9, URZ, UR5, URZ, UP0, !UPT ;  /* 0x000000053f097290 */ /* 0x000fe400087fe43f */
[----:B------:R-:W-:-:S07]  /*0130*/  UIADD3.X UR5, URZ, UR5, URZ, UP1, !UPT ;  /* 0x000000053f057290 */ /* 0x000fce0008ffe43f */
[----:B------:R0:W-:Y:S02]  /*0140*/  UTMACCTL.PF [UR8] ;  /* 0x00000000080079b9 */ /* 0x0001e40008040000 */
[----:B------:R0:W-:Y:S02]  /*0150*/  UTMACCTL.PF [UR4] ;  /* 0x00000000040079b9 */ /* 0x0001e40008040000 */
[----:B0-----:R-:W-:Y:S01]  /*0160*/  NOP ;  /* 0x0000000000007918 */ /* 0x001fe20000000000 */
.L_x_1:
[----:B------:R-:W-:Y:S05]  /*0170*/  BSYNC B0 ;  /* 0x0000000000007941 */ /* 0x000fea0003800000 */
.L_x_0:
[----:B------:R-:W0:Y:S01]  /*0180*/  SHFL.IDX PT, R6, R0, RZ, 0x1f ;  /* 0x00001fff00067589 */ /* 0x000e2200000e0000 */
[----:B------:R-:W-:Y:S01]  /*0190*/  R2UR UR19, R2 ;  /* 0x00000000021372ca */ /* 0x000fe200000e0000 */
[----:B------:R-:W-:Y:S01]  /*01a0*/  UISETP.NE.AND UP0, UPT, UR6, 0x3, UPT ;  /* 0x000000030600788c */ /* 0x000fe2000bf05270 */
[----:B------:R-:W-:-:S03]  /*01b0*/  SHF.R.S32.HI R2, RZ, 0x1f, R3 ;  /* 0x0000001fff027819 */ /* 0x000fc60000011403 */
[----:B------:R-:W-:Y:S01]  /*01c0*/  UISETP.EQ.OR UP0, UPT, UR6, URZ, !UP0 ;  /* 0x0000003f0600728c */ /* 0x000fe2000c702670 */
[----:B------:R-:W-:-:S07]  /*01d0*/  LEA.HI R2, R2, R3, RZ, 0x7 ;  /* 0x0000000302027211 */ /* 0x000fce00078f38ff */
[----:B------:R-:W-:Y:S02]  /*01e0*/  UIADD3 UR14, UR19, -0x1, URZ ;  /* 0xffffffff130e7890 */ /* 0x000fe4000fffe03f */
[----:B------:R-:W-:Y:S02]  /*01f0*/  UISETP.EQ.AND UP0, UPT, UR19, URZ, UP0 ;  /* 0x0000003f1300728c */ /* 0x000fe40008702270 */
[----:B------:R-:W-:Y:S02]  /*0200*/  UISETP.GE.U32.AND UP1, UPT, UR14, 0x2, UPT ;  /* 0x000000020e00788c */ /* 0x000fe4000bf26070 */
[----:B------:R-:W-:Y:S01]  /*0210*/  USEL UR36, URZ, 0x1, !UP0 ;  /* 0x000000013f247887 */ /* 0x000fe2000c000000 */
[----:B0-----:R-:W-:-:S03]  /*0220*/  ISETP.NE.AND P0, PT, R6, RZ, PT ;  /* 0x000000ff0600720c */ /* 0x001fc60003f05270 */
[----:B------:R-:W-:-:S10]  /*0230*/  USEL UR36, UR36, 0x2, UP1 ;  /* 0x0000000224247887 */ /* 0x000fd40008800000 */
[----:B------:R-:W-:Y:S05]  /*0240*/  @P0 BRA `(.L_x_2) ;  /* 0x0000000000580947 */ /* 0x000fea0003800000 */
[----:B------:R-:W0:Y:S01]  /*0250*/  S2UR UR7, SR_CgaCtaId ;  /* 0x00000000000779c3 */ /* 0x000e220000008800 */
[----:B------:R-:W-:Y:S01]  /*0260*/  UMOV UR4, 0x400 ;  /* 0x0000040000047882 */ /* 0x000fe20000000000 */
[----:B------:R-:W-:Y:S01]  /*0270*/  UMOV UR5, 0x1 ;  /* 0x0000000100057882 */ /* 0x000fe20000000000 */
[----:B------:R-:W-:Y:S01]  /*0280*/  UMOV UR8, 0x2 ;  /* 0x0000000200087882 */ /* 0x000fe20000000000 */
[----:B------:R-:W-:Y:S01]  /*0290*/  ELECT P0, URZ, PT ;  /* 0x00000000003f782f */ /* 0x000fe20003800000 */
[----:B------:R-:W-:-:S04]  /*02a0*/  UIADD3 UR8, -UR8, 0x100000, URZ ;  /* 0x0010000008087890 */ /* 0x000fc8000fffe13f */
[----:B------:R-:W-:Y:S02]  /*02b0*/  USHF.L.U32 UR9, UR8, 0xb, URZ ;  /* 0x0000000b08097899 */ /* 0x000fe4000800063f */
[----:B------:R-:W-:Y:S02]  /*02c0*/  USHF.L.U32 UR8, UR8, 0x1, URZ ;  /* 0x0000000108087899 */ /* 0x000fe4000800063f */
[----:B0-----:R-:W-:Y:S02]  /*02d0*/  ULEA UR7, UR7, UR4, 0x18 ;  /* 0x0000000407077291 */ /* 0x001fe4000f8ec03f */
[----:B------:R-:W-:-:S04]  /*02e0*/  UIADD3 UR4, -UR5, 0x100000, URZ ;  /* 0x0010000005047890 */ /* 0x000fc8000fffe13f */
[----:B------:R-:W-:Y:S02]  /*02f0*/  USHF.L.U32 UR5, UR4, 0xb, URZ ;  /* 0x0000000b04057899 */ /* 0x000fe4000800063f */
[----:B------:R-:W-:Y:S01]  /*0300*/  USHF.L.U32 UR4, UR4, 0x1, URZ ;  /* 0x0000000104047899 */ /* 0x000fe2000800063f */
[----:B------:R-:W0:Y:S11]  /*0310*/  FENCE.VIEW.ASYNC.S ;  /* 0x00000000000073c6 */ /* 0x000e360000000000 */
[----:B0-----:R0:W1:Y:S01]  /*0320*/  SYNCS.EXCH.64 URZ, [UR7], UR4 ;  /* 0x00000004073f75b2 */ /* 0x0010620008000100 */
[----:B------:R0:W2:Y:S01]  /*0330*/  SYNCS.EXCH.64 URZ, [UR7+0x20], UR8 ;  /* 0x00002008073f75b2 */ /* 0x0000a20008000100 */
[----:B------:R0:W3:Y:S01]  /*0340*/  SYNCS.EXCH.64 URZ, [UR7+0x8], UR4 ;  /* 0x00000804073f75b2 */ /* 0x0000e20008000100 */
[----:B------:R0:W4:Y:S01]  /*0350*/  SYNCS.EXCH.64 URZ, [UR7+0x28], UR8 ;  /* 0x00002808073f75b2 */ /* 0x0001220008000100 */
[----:B------:R0:W0:Y:S01]  /*0360*/  SYNCS.EXCH.64 URZ, [UR7+0x10], UR4 ;  /* 0x00001004073f75b2 */ /* 0x0000220008000100 */
[----:B------:R0:W0:Y:S01]  /*0370*/  SYNCS.EXCH.64 URZ, [UR7+0x30], UR8 ;  /* 0x00003008073f75b2 */ /* 0x0000220008000100 */
[----:B------:R0:W0:Y:S01]  /*0380*/  SYNCS.EXCH.64 URZ, [UR7+0x18], UR4 ;  /* 0x00001804073f75b2 */ /* 0x0000220008000100 */
[----:B------:R0:W0:Y:S01]  /*0390*/  SYNCS.EXCH.64 URZ, [UR7+0x38], UR8 ;  /* 0x00003808073f75b2 */ /* 0x0000220008000100 */
[----:B------:R-:W-:Y:S01]  /*03a0*/  NOP ;  /* 0x0000000000007918 */ /* 0x000fe20000000000 */
.L_x_2:
[----:B------:R-:W5:Y:S01]  /*03b0*/  SHFL.IDX PT, R10, R0, RZ, 0x1f ;  /* 0x00001fff000a7589 */ /* 0x000f6200000e0000 */
[----:B------:R-:W1:Y:S01]  /*03c0*/  S2UR UR15, SR_CTAID.X ;  /* 0x00000000000f79c3 */ /* 0x000e620000002500 */
[----:B------:R-:W-:Y:S02]  /*03d0*/  ELECT P0, URZ, PT ;  /* 0x00000000003f782f */ /* 0x000fe40003800000 */
[----:B------:R-:W-:Y:S01]  /*03e0*/  SHF.R.S32.HI R11, RZ, 0x1f, R6 ;  /* 0x0000001fff0b7819 */ /* 0x000fe20000011406 */
[----:B------:R1:W2:Y:S01]  /*03f0*/  SHFL.IDX PT, R8, R0, RZ, 0x1f ;  /* 0x00001fff00087589 */ /* 0x0002a200000e0000 */
[----:B------:R-:W-:Y:S02]  /*0400*/  ELECT P1, URZ, PT ;  /* 0x00000000003f782f */ /* 0x000fe40003820000 */
[----:B------:R-:W-:Y:S01]  /*0410*/  LOP3.LUT R2, R2, 0xffffff80, RZ, 0xc0, !PT ;  /* 0xffffff8002027812 */ /* 0x000fe200078ec0ff */
[----:B0-----:R-:W-:Y:S01]  /*0420*/  ULDC UR4, c[0x0][0x150] ;  /* 0x0000540000047ab9 */ /* 0x001fe20000000800 */
[----:B------:R-:W-:Y:S01]  /*0430*/  LEA.HI R11, R11, R6, RZ, 0x2 ;  /* 0x000000060b0b7211 */ /* 0x000fe200078f10ff */
[----:B------:R-:W0:Y:S01]  /*0440*/  S2UR UR8, SR_CTAID.Y ;  /* 0x00000000000879c3 */ /* 0x000e220000002600 */
[----:B------:R-:W-:Y:S01]  /*0450*/  NOP ;  /* 0x0000000000007918 */ /* 0x000fe20000000000 */
[----:B------:R-:W-:Y:S01]  /*0460*/  IMAD.IADD R4, R3, 0x1, -R2 ;  /* 0x0000000103047824 */ /* 0x000fe200078e0a02 */
[----:B------:R-:W-:Y:S01]  /*0470*/  LOP3.LUT R11, R11, 0x3ffffffc, RZ, 0xc0, !PT ;  /* 0x3ffffffc0b0b7812 */ /* 0x000fe200078ec0ff */
[----:B------:R-:W-:Y:S01]  /*0480*/  NOP ;  /* 0x0000000000007918 */ /* 0x000fe20000000000 */
[----:B------:R-:W-:Y:S01]  /*0490*/  ULDC UR17, c[0x0][0x148] ;  /* 0x0000520000117ab9 */ /* 0x000fe20000000800 */
[----:B------:R-:W-:Y:S01]  /*04a0*/  UMOV UR20, 0x80 ;  /* 0x0000008000147882 */ /* 0x000fe20000000000 */
[----:B------:R-:W-:Y:S01]  /*04b0*/  SHF.R.S32.HI R9, RZ, 0x1f, R4 ;  /* 0x0000001fff097819 */ /* 0x000fe20000011404 */
[----:B------:R-:W-:Y:S01]  /*04c0*/  IMAD.IADD R11, R6, 0x1, -R11 ;  /* 0x00000001060b7824 */ /* 0x000fe200078e0a0b */
[----:B------:R-:W-:Y:S01]  /*04d0*/  ULDC UR12, c[0x0][0x144] ;  /* 0x00005100000c7ab9 */ /* 0x000fe20000000800 */
[----:B------:R-:W3:Y:S01]  /*04e0*/  SHFL.IDX PT, R5, R5, RZ, 0x1f ;  /* 0x00001fff05057589 */ /* 0x000ee200000e0000 */
[----:B------:R-:W-:-:S02]  /*04f0*/  LEA.HI R2, R9, R4, RZ, 0x3 ;  /* 0x0000000409027211 */ /* 0x000fc400078f18ff */
[----:B------:R-:W-:Y:S02]  /*0500*/  ISETP.NE.AND P3, PT, RZ, UR19, PT ;  /* 0x00000013ff007c0c */ /* 0x000fe4000bf65270 */
[----:B-----5:R-:W-:Y:S02]  /*0510*/  ISETP.NE.OR P0, PT, R10, RZ, !P0 ;  /* 0x000000ff0a00720c */ /* 0x020fe40004705670 */
[----:B-1----:R-:W-:Y:S02]  /*0520*/  I2FP.F32.U32 R0, UR15 ;  /* 0x0000000f00007c45 */ /* 0x002fe40008201000 */
[----:B--2---:R-:W-:Y:S02]  /*0530*/  ISETP.NE.OR P1, PT, R8, RZ, !P1 ;  /* 0x000000ff0800720c */ /* 0x004fe40004f25670 */
[----:B------:R-:W-:Y:S01]  /*0540*/  SHF.R.S32.HI R7, RZ, 0x3, R2 ;  /* 0x00000003ff077819 */ /* 0x000fe20000011402 */
[----:B------:R-:W-:Y:S01]  /*0550*/  FMUL R0, R0, UR4 ;  /* 0x0000000400007c20 */ /* 0x000fe20008400000 */
[----:B------:R-:W-:Y:S01]  /*0560*/  ULDC UR4, c[0x0][0x154] ;  /* 0x0000550000047ab9 */ /* 0x000fe20000000800 */
[----:B0-----:R-:W-:-:S02]  /*0570*/  I2FP.F32.U32 R6, UR8 ;  /* 0x0000000800067c45 */ /* 0x001fc40008201000 */
[----:B------:R-:W-:Y:S02]  /*0580*/  SHF.R.S32.HI R2, RZ, 0x1f, R2 ;  /* 0x0000001fff027819 */ /* 0x000fe40000011402 */
[----:B------:R-:W-:Y:S01]  /*0590*/  VOTEU.ALL UP2, P0 ;  /* 0x00000000003f7886 */ /* 0x000fe20000040000 */
[----:B------:R-:W-:Y:S01]  /*05a0*/  FMUL R6, R6, UR4 ;  /* 0x0000000406067c20 */ /* 0x000fe20008400000 */
[----:B------:R-:W0:Y:S01]  /*05b0*/  F2I.U32.TRUNC.NTZ R0, R0 ;  /* 0x0000000000007305 */ /* 0x000e22000020f000 */
[----:B------:R-:W-:Y:S01]  /*05c0*/  LEA.HI R2, R2, R7, RZ, 0x2 ;  /* 0x0000000702027211 */ /* 0x000fe200078f10ff */
[----:B------:R-:W-:Y:S01]  /*05d0*/  VOTEU.ALL UP3, P1 ;  /* 0x00000000003f7886 */ /* 0x000fe20000860000 */
[----:B------:R-:W1:Y:S01]  /*05e0*/  @!UP2 S2UR UR11, SR_CgaCtaId ;  /* 0x00000000000ba9c3 */ /* 0x000e620000008800 */
[----:B------:R-:W-:Y:S01]  /*05f0*/  UMOV UR4, 0x20 ;  /* 0x0000002000047882 */ /* 0x000fe20000000000 */
[----:B------:R-:W-:Y:S01]  /*0600*/  LOP3.LUT R2, R2, 0xfffffffc, RZ, 0xc0, !PT ;  /* 0xfffffffc02027812 */ /* 0x000fe200078ec0ff */
[----:B------:R-:W-:Y:S01]  /*0610*/  @!UP2 UMOV UR10, 0x400 ;  /* 0x00000400000aa882 */ /* 0x000fe20000000000 */
[----:B------:R-:W-:-:S04]  /*0620*/  @!UP2 UIADD3 UR4, -UR4, 0x100000, URZ ;  /* 0x001000000404a890 */ /* 0x000fc8000fffe13f */
[----:B------:R-:W-:Y:S02]  /*0630*/  @!UP2 USHF.L.U32 UR5, UR4, 0xb, URZ ;  /* 0x0000000b0405a899 */ /* 0x000fe4000800063f */
[----:B------:R-:W-:Y:S01]  /*0640*/  @!UP2 USHF.L.U32 UR4, UR4, 0x1, URZ ;  /* 0x000000010404a899 */ /* 0x000fe2000800063f */
[----:B------:R-:W2:Y:S01]  /*0650*/  F2I.U32.TRUNC.NTZ R6, R6 ;  /* 0x0000000600067305 */ /* 0x000ea2000020f000 */
[----:B------:R-:W-:Y:S01]  /*0660*/  VOTEU.ALL UP0, P0 ;  /* 0x00000000003f7886 */ /* 0x000fe20000000000 */
[----:B------:R-:W-:Y:S01]  /*0670*/  IMAD.IADD R2, R7, 0x1, -R2 ;  /* 0x0000000107027824 */ /* 0x000fe200078e0a02 */
[----:B------:R-:W5:Y:S01]  /*0680*/  @!UP3 S2UR UR18, SR_CgaCtaId ;  /* 0x000000000012b9c3 */ /* 0x000f620000008800 */
[----:B------:R-:W-:Y:S01]  /*0690*/  VOTEU.ALL UP1, P0 ;  /* 0x00000000003f7886 */ /* 0x000fe20000020000 */
[----:B------:R-:W-:Y:S01]  /*06a0*/  @!UP3 UMOV UR16, 0x400 ;  /* 0x000004000010b882 */ /* 0x000fe20000000000 */
[----:B------:R-:W-:Y:S01]  /*06b0*/  IMAD R2, R11, 0x4, R2 ;  /* 0x000000040b027824 */ /* 0x000fe200078e0202 */
[----:B0-----:R-:W-:Y:S01]  /*06c0*/  R2UR UR7, R0 ;  /* 0x00000000000772ca */ /* 0x001fe200000e0000 */
[----:B------:R-:W-:Y:S01]  /*06d0*/  VOTEU.ALL UP4, P1 ;  /* 0x00000000003f7886 */ /* 0x000fe20000880000 */
[----:B------:R-:W-:Y:S01]  /*06e0*/  VOTEU.ALL UP5, P1 ;  /* 0x00000000003f7886 */ /* 0x000fe200008a0000 */
[----:B------:R-:W-:Y:S01]  /*06f0*/  IMAD.SHL.U32 R7, R2, 0x4, RZ ;  /* 0x0000000402077824 */ /* 0x000fe200078e00ff */
[----:B------:R-:W0:Y:S01]  /*0700*/  LDC R0, c[0x0][0x140] ;  /* 0x00005000ff007b82 */ /* 0x000e220000000800 */
[----:B------:R-:W-:-:S02]  /*0710*/  LOP3.LUT P0, RZ, R4, 0x7, RZ, 0xc0, !PT ;  /* 0x0000000704ff7812 */ /* 0x000fc4000780c0ff */
[----:B--2---:R-:W-:Y:S02]  /*0720*/  R2UR UR9, R6 ;  /* 0x00000000060972ca */ /* 0x004fe400000e0000 */
[----:B------:R-:W-:Y:S01]  /*0730*/  LOP3.LUT R22, R2, 0xc, R7, 0x78, !PT ;  /* 0x0000000c02167812 */ /* 0x000fe200078e7807 */
[----:B-1----:R-:W-:Y:S02]  /*0740*/  @!UP2 ULEA UR13, UR11, UR10, 0x18 ;  /* 0x0000000a0b0da291 */ /* 0x002fe4000f8ec03f */
[----:B------:R-:W-:-:S04]  /*0750*/  @!UP3 UIADD3 UR10, -UR20, 0x100000, URZ ;  /* 0x00100000140ab890 */ /* 0x000fc8000fffe13f */
[----:B------:R-:W-:Y:S02]  /*0760*/  @!UP3 USHF.L.U32 UR11, UR10, 0xb, URZ ;  /* 0x0000000b0a0bb899 */ /* 0x000fe4000800063f */
[----:B------:R-:W-:Y:S01]  /*0770*/  @!UP3 USHF.L.U32 UR10, UR10, 0x1, URZ ;  /* 0x000000010a0ab899 */ /* 0x000fe2000800063f */
[----:B------:R-:W-:Y:S01]  /*0780*/  ISETP.LT.U32.AND P0, PT, R22, 0x2, !P0 ;  /* 0x000000021600780c */ /* 0x000fe20004701070 */
[----:B------:R-:W-:Y:S01]  /*0790*/  UIADD3 UR7, -UR7, URZ, URZ ;  /* 0x0000003f07077290 */ /* 0x000fe2000fffe13f */
[----:B------:R-:W-:Y:S01]  /*07a0*/  VOTEU.ALL UP2, P1 ;  /* 0x00000000003f7886 */ /* 0x000fe20000840000 */
[----:B-----5:R-:W-:Y:S02]  /*07b0*/  @!UP3 ULEA UR16, UR18, UR16, 0x18 ;  /* 0x000000101210b291 */ /* 0x020fe4000f8ec03f */
[----:B------:R-:W-:Y:S01]  /*07c0*/  UIADD3 UR9, -UR9, URZ, URZ ;  /* 0x0000003f09097290 */ /* 0x000fe2000fffe13f */
[----:B------:R-:W1:Y:S02]  /*07d0*/  FENCE.VIEW.ASYNC.S ;  /* 0x00000000000073c6 */ /* 0x000e640000000000 */
[----:B-1----:R-:W1:Y:S01]  /*07e0*/  @!UP0 SYNCS.EXCH.64 URZ, [UR13+0x70], UR4 ;  /* 0x000070040d3f85b2 */ /* 0x002e620008000100 */
[----:B------:R-:W-:Y:S01]  /*07f0*/  UIMAD UR7, UR12, UR7, UR15 ;  /* 0x000000070c0772a4 */ /* 0x000fe2000f8e020f */
[----:B------:R-:W-:Y:S01]  /*0800*/  VOTEU.ALL UP3, P1 ;  /* 0x00000000003f7886 */ /* 0x000fe20000860000 */
[----:B0-----:R-:W-:Y:S01]  /*0810*/  ISETP.EQ.U32.AND P2, PT, R0, 0x1, PT ;  /* 0x000000010000780c */ /* 0x001fe20003f42070 */
[----:B------:R0:W2:Y:S01]  /*0820*/  @!UP1 SYNCS.EXCH.64 URZ, [UR13+0x78], UR4 ;  /* 0x000078040d3f95b2 */ /* 0x0000a20008000100 */
[----:B------:R-:W-:Y:S01]  /*0830*/  NOP ;  /* 0x0000000000007918 */ /* 0x000fe20000000000 */
[----:B0-----:R-:W-:Y:S01]  /*0840*/  UIMAD UR4, UR17, UR9, UR8 ;  /* 0x00000009110472a4 */ /* 0x001fe2000f8e0208 */
[----:B------:R0:W0:Y:S05]  /*0850*/  @!UP2 SYNCS.EXCH.64 URZ, [UR16+0x50], UR10 ;  /* 0x0000500a103fa5b2 */ /* 0x00002a0008000100 */
[----:B------:R-:W-:-:S04]  /*0860*/  ISETP.NE.AND P1, PT, R22, UR4, PT ;  /* 0x0000000416007c0c */ /* 0x000fc8000bf25270 */
[----:B------:R-:W-:-:S04]  /*0870*/  ISETP.EQ.OR P1, PT, RZ, UR7, !P1 ;  /* 0x00000007ff007c0c */ /* 0x000fc8000cf22670 */
[----:B------:R-:W-:-:S04]  /*0880*/  PLOP3.LUT P0, PT, P0, P1, PT, 0x80, 0x0 ;  /* 0x000000000000781c */ /* 0x000fc80000703070 */
[----:B------:R-:W-:Y:S01]  /*0890*/  P2R R66, PR, RZ, 0x1 ;  /* 0x00000001ff427803 */ /* 0x000fe20000000000 */
[----:B------:R0:W0:Y:S01]  /*08a0*/  @!UP3 SYNCS.EXCH.64 URZ, [UR16+0x58], UR10 ;  /* 0x0000580a103fb5b2 */ /* 0x0000220008000100 */
[----:B------:R0:W0:Y:S01]  /*08b0*/  @!UP4 SYNCS.EXCH.64 URZ, [UR16+0x60], UR10 ;  /* 0x0000600a103fc5b2 */ /* 0x0000220008000100 */
[----:B------:R0:W0:Y:S01]  /*08c0*/  @!UP5 SYNCS.EXCH.64 URZ, [UR16+0x68], UR10 ;  /* 0x0000680a103fd5b2 */ /* 0x0000220008000100 */
[----:B------:R-:W-:Y:S01]  /*08d0*/  NOP ;  /* 0x0000000000007918 */ /* 0x000fe20000000000 */
[----:B-123--:R-:W-:Y:S05]  /*08e0*/  @!P2 BRA `(.L_x_3) ;  /* 0x000000000008a947 */ /* 0x00efea0003800000 */
[----:B0---4-:R-:W-:Y:S01]  /*08f0*/  UCGABAR_ARV ;  /* 0x00000000000079c7 */ /* 0x011fe20008000000 */
[----:B------:R-:W-:Y:S05]  /*0900*/  BRA `(.L_x_4) ;  /* 0x0000000000047947 */ /* 0x000fea0003800000 */
.L_x_3:
[----:B0---4-:R-:W-:Y:S01]  /*0910*/  NOP ;  /* 0x0000000000007918 */ /* 0x011fe20000000000 */
.L_x_4:
[----:B------:R-:W-:Y:S01]  /*0920*/  ULDC.64 UR4, c[0x0][0x598] ;  /* 0x0001660000047ab9 */ /* 0x000fe20000000a00 */
[----:B------:R-:W-:Y:S01]  /*0930*/  ULDC.64 UR52, c[0x0][0x208] ;  /* 0x0000820000347ab9 */ /* 0x000fe20000000a00 */
[----:B------:R-:W-:-:S04]  /*0940*/  ISETP.NE.U32.AND P0, PT, RZ, UR4, PT ;  /* 0x00000004ff007c0c */ /* 0x000fc8000bf05070 */
[----:B------:R-:W-:-:S13]  /*0950*/  ISETP.NE.AND.EX P0, PT, RZ, UR5, PT, P0 ;  /* 0x00000005ff007c0c */ /* 0x000fda000bf05300 */
[----:B------:R-:W-:Y:S05]  /*0960*/  @!P0 BRA `(.L_x_5) ;  /* 0x00000000001c8947 */ /* 0x000fea0003800000 */
[----:B------:R-:W0:Y:S02]  /*0970*/  LDC.64 R6, c[0x0][0x598] ;  /* 0x00016600ff067b82 */ /* 0x000e240000000a00 */
[----:B0-----:R-:W2:Y:S02]  /*0980*/  LDG.E.64 R6, desc[UR52][R6.64] ;  /* 0x0000003406067981 */ /* 0x001ea4000c1e1b00 */
[----:B--2---:R-:W-:-:S04]  /*0990*/  ISETP.NE.U32.AND P0, PT, R6, RZ, PT ;  /* 0x000000ff0600720c */ /* 0x004fc80003f05070 */
[----:B------:R-:W-:-:S13]  /*09a0*/  ISETP.NE.AND.EX P0, PT, R7, RZ, PT, P0 ;  /* 0x000000ff0700720c */ /* 0x000fda0003f05300 */
[----:B------:R-:W-:Y:S05]  /*09b0*/  @!P0 BRA `(.L_x_5) ;  /* 0x0000000000088947 */ /* 0x000fea0003800000 */
[----:B------:R0:W5:Y:S01]  /*09c0*/  LD.E R23, desc[UR52][R6.64] ;  /* 0x0000003406177980 */ /* 0x000162000c101900 */
[----:B------:R-:W-:Y:S05]  /*09d0*/  BRA `(.L_x_6) ;  /* 0x0000000000247947 */ /* 0x000fea0003800000 */
.L_x_5:
[----:B------:R-:W-:Y:S02]  /*09e0*/  ULDC.64 UR4, c[0x0][0x588] ;  /* 0x0001620000047ab9 */ /* 0x000fe40000000a00 */
[----:B------:R-:W-:-:S04]  /*09f0*/  ISETP.NE.U32.AND P0, PT, RZ, UR4, PT ;  /* 0x00000004ff007c0c */ /* 0x000fc8000bf05070 */
[----:B------:R-:W-:-:S13]  /*0a00*/  ISETP.NE.AND.EX P0, PT, RZ, UR5, PT, P0 ;  /* 0x00000005ff007c0c */ /* 0x000fda000bf05300 */
[----:B------:R-:W-:Y:S05]  /*0a10*/  @!P0 BRA `(.L_x_7) ;  /* 0x00000000000c8947 */ /* 0x000fea0003800000 */
[----:B------:R-:W0:Y:S02]  /*0a20*/  LDC.64 R6, c[0x0][0x588] ;  /* 0x00016200ff067b82 */ /* 0x000e240000000a00 */
[----:B0-----:R1:W5:Y:S01]  /*0a30*/  LDG.E R23, desc[UR52][R6.64] ;  /* 0x0000003406177981 */ /* 0x001362000c1e1900 */
[----:B------:R-:W-:Y:S05]  /*0a40*/  BRA `(.L_x_6) ;  /* 0x0000000000087947 */ /* 0x000fea0003800000 */
.L_x_7:
[----:B------:R-:W-:Y:S02]  /*0a50*/  ULDC UR4, c[0x0][0x580] ;  /* 0x0001600000047ab9 */ /* 0x000fe40000000800 */
[----:B------:R-:W-:-:S07]  /*0a60*/  IMAD.U32 R23, RZ, RZ, UR4 ;  /* 0x00000004ff177e24 */ /* 0x000fce000f8e00ff */
.L_x_6:
[----:B------:R-:W-:Y:S02]  /*0a70*/  ULDC.64 UR4, c[0x0][0x5a0] ;  /* 0x0001680000047ab9 */ /* 0x000fe40000000a00 */
[----:B------:R-:W-:-:S04]  /*0a80*/  ISETP.NE.U32.AND P0, PT, RZ, UR4, PT ;  /* 0x00000004ff007c0c */ /* 0x000fc8000bf05070 */
[----:B------:R-:W-:-:S13]  /*0a90*/  ISETP.NE.AND.EX P0, PT, RZ, UR5, PT, P0 ;  /* 0x00000005ff007c0c */ /* 0x000fda000bf05300 */
[----:B------:R-:W-:Y:S05]  /*0aa0*/  @!P0 BRA `(.L_x_8) ;  /* 0x00000000001c8947 */ /* 0x000fea0003800000 */
[----:B01----:R-:W0:Y:S02]  /*0ab0*/  LDC.64 R6, c[0x0][0x5a0] ;  /* 0x00016800ff067b82 */ /* 0x003e240000000a00 */
[----:B0-----:R-:W2:Y:S02]  /*0ac0*/  LDG.E.64 R6, desc[UR52][R6.64] ;  /* 0x0000003406067981 */ /* 0x001ea4000c1e1b00 */
[----:B--2---:R-:W-:-:S04]  /*0ad0*/  ISETP.NE.U32.AND P0, PT, R6, RZ, PT ;  /* 0x000000ff0600720c */ /* 0x004fc80003f05070 */
[----:B------:R-:W-:-:S13]  /*0ae0*/  ISETP.NE.AND.EX P0, PT, R7, RZ, PT, P0 ;  /* 0x000000ff0700720c */ /* 0x000fda0003f05300 */
[----:B------:R-:W-:Y:S05]  /*0af0*/  @!P0 BRA `(.L_x_8) ;  /* 0x0000000000088947 */ /* 0x000fea0003800000 */
[----:B------:R0:W5:Y:S01]  /*0b00*/  LD.E R58, desc[UR52][R6.64] ;  /* 0x00000034063a7980 */ /* 0x000162000c101900 */
[----:B------:R-:W-:Y:S05]  /*0b10*/  BRA `(.L_x_9) ;  /* 0x0000000000247947 */ /* 0x000fea0003800000 */
.L_x_8:
[----:B------:R-:W-:Y:S02]  /*0b20*/  ULDC.64 UR4, c[0x0][0x590] ;  /* 0x0001640000047ab9 */ /* 0x000fe40000000a00 */
[----:B------:R-:W-:-:S04]  /*0b30*/  ISETP.NE.U32.AND P0, PT, RZ, UR4, PT ;  /* 0x00000004ff007c0c */ /* 0x000fc8000bf05070 */
[----:B------:R-:W-:-:S13]  /*0b40*/  ISETP.NE.AND.EX P0, PT, RZ, UR5, PT, P0 ;  /* 0x00000005ff007c0c */ /* 0x000fda000bf05300 */
[----:B------:R-:W-:Y:S05]  /*0b50*/  @!P0 BRA `(.L_x_10) ;  /* 0x00000000000c8947 */ /* 0x000fea0003800000 */
[----:B------:R-:W2:Y:S02]  /*0b60*/  LDC.64 R58, c[0x0][0x590] ;  /* 0x00016400ff3a7b82 */ /* 0x000ea40000000a00 */
[----:B--2---:R2:W5:Y:S01]  /*0b70*/  LDG.E R58, desc[UR52][R58.64] ;  /* 0x000000343a3a7981 */ /* 0x004562000c1e1900 */
[----:B------:R-:W-:Y:S05]  /*0b80*/  BRA `(.L_x_9) ;  /* 0x0000000000087947 */ /* 0x000fea0003800000 */
.L_x_10:
[----:B------:R-:W-:Y:S02]  /*0b90*/  ULDC UR4, c[0x0][0x584] ;  /* 0x0001610000047ab9 */ /* 0x000fe40000000800 */
[----:B------:R-:W-:-:S07]  /*0ba0*/  IMAD.U32 R58, RZ, RZ, UR4 ;  /* 0x00000004ff3a7e24 */ /* 0x000fce000f8e00ff */
.L_x_9:
[----:B------:R-:W-:Y:S01]  /*0bb0*/  ULDC UR4, c[0x0][0x65c] ;  /* 0x0001970000047ab9 */ /* 0x000fe20000000800 */
[----:B01----:R-:W0:Y:S01]  /*0bc0*/  LDC.64 R6, c[0x0][0x650] ;  /* 0x00019400ff067b82 */ /* 0x003e220000000a00 */
[----:B------:R-:W-:Y:S01]  /*0bd0*/  UISETP.NE.AND UP2, UPT, UR4, 0x1, UPT ;  /* 0x000000010400788c */ /* 0x000fe2000bf45270 */
[----:B------:R-:W-:Y:S01]  /*0be0*/  IMAD.MOV.U32 R19, RZ, RZ, -0x1 ;  /* 0xffffffffff137424 */ /* 0x000fe200078e00ff */
[----:B------:R-:W-:Y:S01]  /*0bf0*/  UISETP.NE.AND UP0, UPT, UR19, 0x2, UPT ;  /* 0x000000021300788c */ /* 0x000fe2000bf05270 */
[----:B------:R-:W-:Y:S01]  /*0c00*/  IMAD.MOV.U32 R18, RZ, RZ, -0x1 ;  /* 0xffffffffff127424 */ /* 0x000fe200078e00ff */
[----:B------:R-:W-:Y:S01]  /*0c10*/  UP2UR UR38, UPR, URZ, 0x4 ;  /* 0x000000043f267883 */ /* 0x000fe20008000000 */
[----:B------:R-:W-:-:S06]  /*0c20*/  IMAD.MOV.U32 R2, RZ, RZ, -0x1 ;  /* 0xffffffffff027424 */ /* 0x000fcc00078e00ff */
[----:B------:R-:W-:Y:S01]  /*0c30*/  @UP2 ULDC UR12, c[0x0][0x10] ;  /* 0x00000400000c2ab9 */ /* 0x000fe20000000800 */
[----:B------:R-:W-:Y:S01]  /*0c40*/  @UP2 UMOV UR4, UR8 ;  /* 0x0000000800042c82 */ /* 0x000fe20008000000 */
[----:B------:R-:W-:Y:S01]  /*0c50*/  @UP2 UMOV UR5, URZ ;  /* 0x0000003f00052c82 */ /* 0x000fe20008000000 */
[----:B------:R-:W-:Y:S01]  /*0c60*/  @!UP2 ULDC UR16, c[0x0][0xc] ;  /* 0x000003000010aab9 */ /* 0x000fe20000000800 */
[----:B------:R-:W-:Y:S01]  /*0c70*/  @UP2 UIMAD.WIDE.U32 UR12, UR15, UR12, UR4 ;  /* 0x0000000c0f0c22a5 */ /* 0x000fe2000f8e0004 */
[----:B------:R-:W-:Y:S02]  /*0c80*/  ULDC UR10, c[0x0][0xc] ;  /* 0x00000300000a7ab9 */ /* 0x000fe40000000800 */
[----:B------:R-:W-:Y:S01]  /*0c90*/  @UP2 UMOV UR4, URZ ;  /* 0x0000003f00042c82 */ /* 0x000fe20008000000 */
[----:B------:R-:W-:Y:S01]  /*0ca0*/  UMOV UR5, URZ ;  /* 0x0000003f00057c82 */ /* 0x000fe20008000000 */
[----:B------:R-:W-:Y:S01]  /*0cb0*/  @UP2 UIADD3 UR18, UR13, UR4, URZ ;  /* 0x000000040d122290 */ /* 0x000fe2000fffe03f */
[----:B------:R-:W-:-:S02]  /*0cc0*/  ULDC UR11, c[0x0][0x10] ;  /* 0x00000400000b7ab9 */ /* 0x000fc40000000800 */
[----:B------:R-:W-:Y:S01]  /*0cd0*/  UMOV UR4, UR15 ;  /* 0x0000000f00047c82 */ /* 0x000fe20008000000 */
[----:B------:R-:W-:Y:S02]  /*0ce0*/  UIMAD.WIDE.U32 UR10, UR10, UR11, URZ ;  /* 0x0000000b0a0a72a5 */ /* 0x000fe4000f8e003f */
[----:B------:R-:W-:Y:S01]  /*0cf0*/  @!UP2 UIMAD.WIDE.U32 UR4, UR8, UR16, UR4 ;  /* 0x000000100804a2a5 */ /* 0x000fe2000f8e0004 */
[----:B------:R-:W-:Y:S02]  /*0d00*/  ULDC UR13, c[0x0][0x14] ;  /* 0x00000500000d7ab9 */ /* 0x000fe40000000800 */
[----:B------:R-:W-:Y:S02]  /*0d10*/  UIMAD.WIDE.U32 UR50, UR10, UR13, URZ ;  /* 0x0000000d0a3272a5 */ /* 0x000fe4000f8e003f */
[----:B------:R-:W-:Y:S02]  /*0d20*/  UIMAD UR37, UR11, UR13, URZ ;  /* 0x0000000d0b2572a4 */ /* 0x000fe4000f8e023f */
[----:B------:R-:W-:Y:S01]  /*0d30*/  @!UP2 UMOV UR12, UR4 ;  /* 0x00000004000cac82 */ /* 0x000fe20008000000 */
[----:B------:R-:W-:Y:S01]  /*0d40*/  @!UP2 UMOV UR18, UR5 ;  /* 0x000000050012ac82 */ /* 0x000fe20008000000 */
[----:B------:R-:W-:-:S02]  /*0d50*/  UIADD3 UR37, UR51, UR37, URZ ;  /* 0x0000002533257290 */ /* 0x000fc4000fffe03f */
[----:B------:R-:W-:-:S04]  /*0d60*/  UIADD3 UR4, UP1, UR12, UR50, URZ ;  /* 0x000000320c047290 */ /* 0x000fc8000ff3e03f */
[----:B------:R-:W-:Y:S02]  /*0d70*/  UIADD3.X UR5, UR18, UR37, URZ, UP1, !UPT ;  /* 0x0000002512057290 */ /* 0x000fe40008ffe43f */
[----:B------:R-:W-:Y:S02]  /*0d80*/  USEL UR4, UR4, UR12, !UP0 ;  /* 0x0000000c04047287 */ /* 0x000fe4000c000000 */
[----:B------:R-:W-:-:S04]  /*0d90*/  USEL UR5, UR5, UR18, !UP0 ;  /* 0x0000001205057287 */ /* 0x000fc8000c000000 */
[----:B0-----:R-:W-:Y:S01]  /*0da0*/  ISETP.LE.U32.AND P0, PT, R6, UR4, PT ;  /* 0x0000000406007c0c */ /* 0x001fe2000bf03070 */
[----:B------:R-:W-:Y:S02]  /*0db0*/  IMAD.U32 R16, RZ, RZ, UR4 ;  /* 0x00000004ff107e24 */ /* 0x000fe4000f8e00ff */
[----:B------:R-:W-:Y:S02]  /*0dc0*/  IMAD.U32 R0, RZ, RZ, UR5 ;  /* 0x00000005ff007e24 */ /* 0x000fe4000f8e00ff */
[----:B------:R-:W-:-:S03]  /*0dd0*/  IMAD.U32 R17, RZ, RZ, UR5 ;  /* 0x00000005ff117e24 */ /* 0x000fc6000f8e00ff */
[----:B------:R-:W-:Y:S02]  /*0de0*/  ISETP.GE.U32.AND.EX P0, PT, R0, R7, PT, P0 ;  /* 0x000000070000720c */ /* 0x000fe40003f06100 */
[----:B------:R-:W-:-:S11]  /*0df0*/  PRMT R0, RZ, 0x7610, R0 ;  /* 0x00007610ff007816 */ /* 0x000fd60000000000 */
[----:B------:R-:W-:Y:S05]  /*0e00*/  @P0 BRA `(.L_x_11) ;  /* 0x0000000400500947 */ /* 0x000fea0003800000 */
[----:B------:R-:W-:Y:S01]  /*0e10*/  ULDC.64 UR18, c[0x0][0x628] ;  /* 0x00018a0000127ab9 */ /* 0x000fe20000000a00 */
[C---:B------:R-:W-:Y:S01]  /*0e20*/  R2UR UR20, R16.reuse ;  /* 0x00000000101472ca */ /* 0x040fe200000e0000 */
[----:B------:R-:W-:Y:S01]  /*0e30*/  ULDC UR16, c[0x0][0x630] ;  /* 0x00018c0000107ab9 */ /* 0x000fe20000000800 */
[----:B------:R-:W-:Y:S02]  /*0e40*/  ISETP.NE.U32.AND P0, PT, RZ, UR18, PT ;  /* 0x00000012ff007c0c */ /* 0x000fe4000bf05070 */
[----:B------:R-:W-:Y:S02]  /*0e50*/  R2UR UR4, R16 ;  /* 0x00000000100472ca */ /* 0x000fe400000e0000 */
[----:B------:R-:W-:Y:S02]  /*0e60*/  ISETP.NE.AND.EX P0, PT, RZ, UR19, PT, P0 ;  /* 0x00000013ff007c0c */ /* 0x000fe4000bf05300 */
[----:B------:R-:W-:-:S11]  /*0e70*/  R2UR UR5, R17 ;  /* 0x00000000110572ca */ /* 0x000fd600000e0000 */
[----:B------:R-:W-:Y:S05]  /*0e80*/  @!P0 BRA `(.L_x_12) ;  /* 0x0000000000308947 */ /* 0x000fea0003800000 */
[----:B------:R-:W-:Y:S01]  /*0e90*/  R2UR UR4, R16 ;  /* 0x00000000100472ca */ /* 0x000fe200000e0000 */
[----:B------:R-:W-:Y:S01]  /*0ea0*/  ULDC UR12, c[0x0][0x634] ;  /* 0x00018d00000c7ab9 */ /* 0x000fe20000000800 */
[----:B------:R-:W-:-:S11]  /*0eb0*/  R2UR UR15, R17 ;  /* 0x00000000110f72ca */ /* 0x000fd600000e0000 */
[----:B------:R-:W-:-:S04]  /*0ec0*/  UIADD3 UR12, UP1, UR4, UR12, URZ ;  /* 0x0000000c040c7290 */ /* 0x000fc8000ff3e03f */
[----:B------:R-:W-:-:S04]  /*0ed0*/  UIADD3.X UR15, URZ, UR15, URZ, UP1, !UPT ;  /* 0x0000000f3f0f7290 */ /* 0x000fc80008ffe43f */
[----:B------:R-:W-:-:S04]  /*0ee0*/  UIMAD.WIDE.U32 UR4, UR15, UR18, URZ ;  /* 0x000000120f0472a5 */ /* 0x000fc8000f8e003f */
[----:B------:R-:W-:Y:S02]  /*0ef0*/  UIMAD.WIDE.U32 UR10, UP1, UR12, UR19, UR4 ;  /* 0x000000130c0a72a5 */ /* 0x000fe4000f820004 */
[----:B------:R-:W-:Y:S02]  /*0f00*/  UIMAD.WIDE.U32 UR4, UR12, UR18, URZ ;  /* 0x000000120c0472a5 */ /* 0x000fe4000f8e003f */
[----:B------:R-:W-:Y:S02]  /*0f10*/  UIADD3.X UR13, URZ, URZ, URZ, UP1, !UPT ;  /* 0x0000003f3f0d7290 */ /* 0x000fe40008ffe43f */
[----:B------:R-:W-:Y:S01]  /*0f20*/  UIADD3 URZ, UP1, UR5, UR10, URZ ;  /* 0x0000000a053f7290 */ /* 0x000fe2000ff3e03f */
[----:B------:R-:W-:-:S03]  /*0f30*/  UMOV UR12, UR11 ;  /* 0x0000000b000c7c82 */ /* 0x000fc60008000000 */
[----:B------:R-:W-:-:S12]  /*0f40*/  UIMAD.WIDE.U32.X UR4, UR15, UR19, UR12, UP1 ;  /* 0x000000130f0472a5 */ /* 0x000fd800088e040c */
.L_x_12:
[----:B------:R-:W-:Y:S01]  /*0f50*/  USHF.R.U64 UR4, UR4, UR16, UR5 ;  /* 0x0000001004047299 */ /* 0x000fe20008001205 */
[----:B------:R-:W-:Y:S01]  /*0f60*/  R2UR UR11, R17 ;  /* 0x00000000110b72ca */ /* 0x000fe200000e0000 */
[----:B------:R-:W-:Y:S02]  /*0f70*/  USHF.R.U32.HI UR5, URZ, UR16, UR5 ;  /* 0x000000103f057299 */ /* 0x000fe40008011605 */
[----:B------:R-:W-:Y:S01]  /*0f80*/  UIADD3 UR12, UP1, URZ, -UR4, URZ ;  /* 0x800000043f0c7290 */ /* 0x000fe2000ff3e03f */
[----:B------:R-:W-:Y:S01]  /*0f90*/  ULDC.64 UR18, c[0x0][0x620] ;  /* 0x0001880000127ab9 */ /* 0x000fe20000000a00 */
[----:B------:R-:W-:Y:S02]  /*0fa0*/  UISETP.NE.AND UP2, UPT, UR38, URZ, UPT ;  /* 0x0000003f2600728c */ /* 0x000fe4000bf45270 */
[----:B------:R-:W-:Y:S01]  /*0fb0*/  UIADD3.X UR5, URZ, ~UR5, URZ, UP1, !UPT ;  /* 0x800000053f057290 */ /* 0x000fe20008ffe43f */
[----:B------:R-:W-:Y:S01]  /*0fc0*/  UMOV UR10, UR20 ;  /* 0x00000014000a7c82 */ /* 0x000fe20008000000 */
[----:B------:R-:W-:-:S02]  /*0fd0*/  ULDC UR13, c[0x0][0x618] ;  /* 0x00018600000d7ab9 */ /* 0x000fc40000000800 */
[----:B------:R-:W-:Y:S02]  /*0fe0*/  UIMAD UR5, UR5, UR18, URZ ;  /* 0x00000012050572a4 */ /* 0x000fe4000f8e023f */
[----:B------:R-:W-:Y:S02]  /*0ff0*/  UIMAD.WIDE.U32 UR10, UR12, UR18, UR10 ;  /* 0x000000120c0a72a5 */ /* 0x000fe4000f8e000a */
[----:B------:R-:W-:Y:S02]  /*1000*/  UIMAD UR12, UR12, UR19, UR5 ;  /* 0x000000130c0c72a4 */ /* 0x000fe4000f8e0205 */
[----:B------:R-:W-:Y:S02]  /*1010*/  @UP2 UIMAD UR7, UR17, UR9, UR8 ;  /* 0x00000009110722a4 */ /* 0x000fe4000f8e0208 */
[----:B------:R-:W-:Y:S01]  /*1020*/  UIADD3 UR11, UR11, UR12, URZ ;  /* 0x0000000c0b0b7290 */ /* 0x000fe2000fffe03f */
[----:B------:R-:W-:Y:S01]  /*1030*/  ULDC.64 UR8, c[0x0][0x640] ;  /* 0x0001900000087ab9 */ /* 0x000fe20000000a00 */
[----:B------:R-:W-:-:S02]  /*1040*/  ULDC UR15, c[0x0][0x608] ;  /* 0x00018200000f7ab9 */ /* 0x000fc40000000800 */
[----:B------:R-:W-:Y:S01]  /*1050*/  USHF.R.U64 UR20, UR10, UR13, UR11 ;  /* 0x0000000d0a147299 */ /* 0x000fe2000800120b */
[----:B------:R-:W-:Y:S01]  /*1060*/  ISETP.NE.U32.AND P0, PT, RZ, UR8, PT ;  /* 0x00000008ff007c0c */ /* 0x000fe2000bf05070 */
[----:B------:R-:W-:Y:S01]  /*1070*/  USHF.R.U32.HI UR11, URZ, UR13, UR11 ;  /* 0x0000000d3f0b7299 */ /* 0x000fe2000801160b */
[----:B------:R-:W-:Y:S02]  /*1080*/  ULDC UR21, c[0x0][0x658] ;  /* 0x0001960000157ab9 */ /* 0x000fe40000000800 */
[----:B------:R-:W-:Y:S01]  /*1090*/  ISETP.NE.AND.EX P0, PT, RZ, UR9, PT, P0 ;  /* 0x00000009ff007c0c */ /* 0x000fe2000bf05300 */
[----:B------:R-:W-:Y:S02]  /*10a0*/  USHF.R.U64 UR25, UR20, UR15, UR11 ;  /* 0x0000000f14197299 */ /* 0x000fe4000800120b */
[----:B------:R-:W-:Y:S01]  /*10b0*/  USHF.R.U32.HI UR11, URZ, UR15, UR11 ;  /* 0x0000000f3f0b7299 */ /* 0x000fe2000801160b */
[----:B------:R-:W-:Y:S01]  /*10c0*/  UMOV UR10, 0xffffffff ;  /* 0xffffffff000a7882 */ /* 0x000fe20000000000 */
[----:B------:R-:W-:Y:S01]  /*10d0*/  ULDC UR5, c[0x0][0x600] ;  /* 0x0001800000057ab9 */ /* 0x000fe20000000800 */
[----:B------:R-:W-:-:S02]  /*10e0*/  USHF.L.U32 UR10, UR10, UR21, URZ ;  /* 0x000000150a0a7299 */ /* 0x000fc4000800063f */
[----:B------:R-:W-:Y:S02]  /*10f0*/  USHF.R.U64 UR26, UR25, UR21, UR11 ;  /* 0x00000015191a7299 */ /* 0x000fe4000800120b */
[----:B------:R-:W-:Y:S02]  /*1100*/  ULOP3.LUT UR15, URZ, UR10, URZ, 0x33, !UPT ;  /* 0x0000000a3f0f7292 */ /* 0x000fe4000f8e333f */
[----:B------:R-:W-:Y:S02]  /*1110*/  UIADD3 UR19, UR5, -0x1, URZ ;  /* 0xffffffff05137890 */ /* 0x000fe4000fffe03f */
[----:B------:R-:W-:Y:S01]  /*1120*/  USHF.R.U32.HI UR11, URZ, UR21, UR11 ;  /* 0x000000153f0b7299 */ /* 0x000fe2000801160b */
[----:B------:R-:W-:Y:S01]  /*1130*/  ULDC UR22, c[0x0][0x648] ;  /* 0x0001920000167ab9 */ /* 0x000fe20000000800 */
[----:B------:R-:W-:Y:S01]  /*1140*/  ULDC UR23, c[0x0][0x638] ;  /* 0x00018e0000177ab9 */ /* 0x000fe20000000800 */
[----:B------:R-:W-:Y:S01]  /*1150*/  UMOV UR24, 0x1 ;  /* 0x0000000100187882 */ /* 0x000fe20000000000 */
[----:B------:R-:W-:Y:S01]  /*1160*/  UMOV UR10, UR26 ;  /* 0x0000001a000a7c82 */ /* 0x000fe20008000000 */
[----:B------:R-:W-:Y:S07]  /*1170*/  @!P0 BRA `(.L_x_13) ;  /* 0x0000000000308947 */ /* 0x000fee0003800000 */
[----:B------:R-:W-:Y:S02]  /*1180*/  ULDC UR16, c[0x0][0x64c] ;  /* 0x0001930000107ab9 */ /* 0x000fe40000000800 */
        /* <DEDUP_REMOVED lines=8> */
[----:B------:R-:W-:-:S07]  /*1210*/  UIMAD.WIDE.U32.X UR8, UR18, UR9, UR16, UP1 ;  /* 0x00000009120872a5 */ /* 0x000fce00088e0410 */
[----:B------:R-:W-:Y:S01]  /*1220*/  UMOV UR10, UR8 ;  /* 0x00000008000a7c82 */ /* 0x000fe20008000000 */
[----:B------:R-:W-:-:S05]  /*1230*/  UMOV UR11, UR9 ;  /* 0x00000009000b7c82 */ /* 0x000fca0008000000 */
.L_x_13:
[----:B------:R-:W-:Y:S01]  /*1240*/  USHF.R.U64 UR9, UR10, UR22, UR11 ;  /* 0x000000160a097299 */ /* 0x000fe2000800120b */
[----:B------:R-:W-:Y:S01]  /*1250*/  IMAD.MOV.U32 R0, RZ, RZ, 0x1 ;  /* 0x00000001ff007424 */ /* 0x000fe200078e00ff */
[----:B------:R-:W-:Y:S01]  /*1260*/  USHF.L.U32 UR8, UR24, UR21, URZ ;  /* 0x0000001518087299 */ /* 0x000fe2000800063f */
[----:B------:R-:W-:Y:S01]  /*1270*/  IMAD.U32 R2, RZ, RZ, UR4 ;  /* 0x00000004ff027e24 */ /* 0x000fe2000f8e00ff */
[----:B------:R-:W-:Y:S02]  /*1280*/  ULOP3.LUT UR15, UR25, UR15, URZ, 0xc0, !UPT ;  /* 0x0000000f190f7292 */ /* 0x000fe4000f8ec03f */
[----:B------:R-:W-:Y:S02]  /*1290*/  UIADD3 UR10, -UR9, URZ, URZ ;  /* 0x0000003f090a7290 */ /* 0x000fe4000fffe13f */
[----:B------:R-:W-:Y:S02]  /*12a0*/  UIMAD UR15, UR8, UR9, UR15 ;  /* 0x00000009080f72a4 */ /* 0x000fe4000f8e020f */
[----:B------:R-:W-:-:S02]  /*12b0*/  ULOP3.LUT UR19, UR20, UR19, URZ, 0xc0, !UPT ;  /* 0x0000001314137292 */ /* 0x000fc4000f8ec03f */
[----:B------:R-:W-:Y:S01]  /*12c0*/  UIMAD UR8, UR10, UR23, UR26 ;  /* 0x000000170a0872a4 */ /* 0x000fe2000f8e021a */
[----:B------:R-:W-:Y:S01]  /*12d0*/  ULDC UR9, c[0x0][0x610] ;  /* 0x0001840000097ab9 */ /* 0x000fe20000000800 */
[----:B------:R-:W-:Y:S02]  /*12e0*/  UISETP.NE.AND UP1, UPT, UR38, URZ, UPT ;  /* 0x0000003f2600728c */ /* 0x000fe4000bf25270 */
[----:B------:R-:W-:Y:S02]  /*12f0*/  UIMAD UR7, UR15, UR9, UR7 ;  /* 0x000000090f0772a4 */ /* 0x000fe4000f8e0207 */
[----:B------:R-:W-:-:S04]  /*1300*/  UIMAD UR8, UR8, UR5, UR19 ;  /* 0x00000005080872a4 */ /* 0x000fc8000f8e0213 */
[----:B------:R-:W-:Y:S02]  /*1310*/  USEL UR5, UR8, UR7, !UP1 ;  /* 0x0000000708057287 */ /* 0x000fe4000c800000 */
[----:B------:R-:W-:-:S04]  /*1320*/  USEL UR7, UR7, UR8, !UP1 ;  /* 0x0000000807077287 */ /* 0x000fc8000c800000 */
[----:B------:R-:W-:Y:S02]  /*1330*/  IMAD.U32 R18, RZ, RZ, UR5 ;  /* 0x00000005ff127e24 */ /* 0x000fe4000f8e00ff */
[----:B------:R-:W-:-:S07]  /*1340*/  IMAD.U32 R19, RZ, RZ, UR7 ;  /* 0x00000007ff137e24 */ /* 0x000fce000f8e00ff */
.L_x_11:
[----:B------:R-:W-:Y:S05]  /*1350*/  @!P2 BRA `(.L_x_14) ;  /* 0x00000000000ca947 */ /* 0x000fea0003800000 */
[----:B------:R-:W-:Y:S01]  /*1360*/  UCGABAR_WAIT ;  /* 0x0000000000007dc7 */ /* 0x000fe20008000000 */
[----:B------:R-:W-:Y:S01]  /*1370*/  CCTL.IVALL ;  /* 0x00000000ff00798f */ /* 0x000fe20002000000 */
[----:B------:R-:W-:Y:S05]  /*1380*/  BRA `(.L_x_15) ;  /* 0x0000000000047947 */ /* 0x000fea0003800000 */
.L_x_14:
[----:B------:R-:W-:Y:S06]  /*1390*/  BAR.SYNC.DEFER_BLOCKING 0x0 ;  /* 0x0000000000007b1d */ /* 0x000fec0000010000 */
.L_x_15:
[----:B------:R-:W-:Y:S02]  /*13a0*/  ULDC UR4, c[0x0][0x28c] ;  /* 0x0000a30000047ab9 */ /* 0x000fe40000000800 */
[----:B------:R-:W-:-:S04]  /*13b0*/  UIADD3 UR4, UR4, 0x7f, URZ ;  /* 0x0000007f04047890 */ /* 0x000fc8000fffe03f */
[----:B------:R-:W-:-:S04]  /*13c0*/  USHF.R.S32.HI UR5, URZ, 0x1f, UR4 ;  /* 0x0000001f3f057899 */ /* 0x000fc80008011404 */
[----:B------:R-:W-:-:S04]  /*13d0*/  ULEA.HI UR5, UR5, UR4, URZ, 0x7 ;  /* 0x0000000405057291 */ /* 0x000fc8000f8f383f */
[----:B------:R-:W-:Y:S01]  /*13e0*/  USHF.R.S32.HI UR39, URZ, 0x7, UR5 ;  /* 0x000000073f277899 */ /* 0x000fe20008011405 */
[----:B------:R-:W-:Y:S11]  /*13f0*/  @!P3 BRA `(.L_x_16) ;  /* 0x0000003000d8b947 */ /* 0x000ff60003800000 */
[----:B------:R-:W-:-:S06]  /*1400*/  UISETP.GT.U32.AND UP1, UPT, UR14, 0x1, UPT ;  /* 0x000000010e00788c */ /* 0x000fcc000bf24070 */
[----:B------:R-:W-:-:S13]  /*1410*/  PLOP3.LUT P0, PT, PT, PT, UP1, 0x80, 0x0 ;  /* 0x000000000000781c */ /* 0x000fda0003f0f018 */
[----:B------:R-:W-:Y:S05]  /*1420*/  @P0 EXIT ;  /* 0x000000000000094d */ /* 0x000fea0003800000 */
.L_x_17:
[----:B------:R-:W-:-:S08]  /*1430*/  NOP ;  /* 0x0000000000007918 */ /* 0x000fd00000000000 */
[----:B------:R-:W0:Y:S02]  /*1440*/  USETMAXREG.TRY_ALLOC.CTAPOOL UP1, 0xe8 ;  /* 0x000000e8000079c8 */ /* 0x000e240008020600 */
[----:B0-----:R-:W-:-:S13]  /*1450*/  PLOP3.LUT P0, PT, PT, PT, UP1, 0x80, 0x0 ;  /* 0x000000000000781c */ /* 0x001fda0003f0f018 */
[----:B------:R-:W-:Y:S05]  /*1460*/  @!P0 BRA `(.L_x_17) ;  /* 0xfffffffc00f08947 */ /* 0x000fea000383ffff */
[----:B------:R-:W-:-:S13]  /*1470*/  LOP3.LUT P0, RZ, R0, 0xff, RZ, 0xc0, !PT ;  /* 0x000000ff00ff7812 */ /* 0x000fda000780c0ff */
[----:B------:R-:W-:Y:S05]  /*1480*/  @!P0 EXIT ;  /* 0x000000000000894d */ /* 0x000fea0003800000 */
[----:B------:R-:W0:Y:S01]  /*1490*/  S2UR UR5, SR_CgaCtaId ;  /* 0x00000000000579c3 */ /* 0x000e220000008800 */
[----:B------:R-:W-:Y:S01]  /*14a0*/  VIADD R5, R5, 0xffffffff ;  /* 0xffffffff05057836 */ /* 0x000fe20000000000 */
[CC--:B------:R-:W-:Y:S01]  /*14b0*/  LEA.HI R0, R9.reuse, R4.reuse, RZ, 0x2 ;  /* 0x0000000409007211 */ /* 0x0c0fe200078f10ff */
[----:B------:R-:W-:Y:S01]  /*14c0*/  USHF.R.U32.HI UR4, URZ, 0x2, UR39 ;  /* 0x000000023f047899 */ /* 0x000fe20008011627 */
[----:B------:R-:W-:Y:S01]  /*14d0*/  LEA.HI R9, R9, R4, RZ, 0x5 ;  /* 0x0000000409097211 */ /* 0x000fe200078f28ff */
[----:B------:R-:W-:Y:S01]  /*14e0*/  UMOV UR41, 0x400 ;  /* 0x0000040000297882 */ /* 0x000fe20000000000 */
[----:B------:R-:W-:Y:S01]  /*14f0*/  R2UR UR43, R5 ;  /* 0x00000000052b72ca */ /* 0x000fe200000e0000 */
[----:B------:R-:W-:Y:S01]  /*1500*/  ULOP3.LUT UR42, UR39, 0x3, URZ, 0xc0, !UPT ;  /* 0x00000003272a7892 */ /* 0x000fe2000f8ec03f */
[--C-:B------:R-:W-:Y:S01]  /*1510*/  SHF.R.S32.HI R56, RZ, 0x2, R0.reuse ;  /* 0x00000002ff387819 */ /* 0x100fe20000011400 */
[----:B------:R-:W-:Y:S01]  /*1520*/  ULOP3.LUT UR4, UR4, 0x1, URZ, 0xc0, !UPT ;  /* 0x0000000104047892 */ /* 0x000fe2000f8ec03f */
[----:B------:R-:W-:Y:S01]  /*1530*/  SHF.R.S32.HI R3, RZ, 0x1f, R0 ;  /* 0x0000001fff037819 */ /* 0x000fe20000011400 */
[----:B------:R-:W-:Y:S01]  /*1540*/  USEL UR42, UR42, URZ, !UP0 ;  /* 0x0000003f2a2a7287 */ /* 0x000fe2000c000000 */
[----:B------:R-:W-:Y:S01]  /*1550*/  SHF.R.S32.HI R9, RZ, 0x5, R9 ;  /* 0x00000005ff097819 */ /* 0x000fe20000011409 */
[----:B------:R-:W-:Y:S01]  /*1560*/  UISETP.EQ.U32.AND UP0, UPT, UR4, 0x1, !UP0 ;  /* 0x000000010400788c */ /* 0x000fe2000c702070 */
[----:B------:R-:W-:Y:S01]  /*1570*/  LEA.HI R3, R3, R56, RZ, 0x3 ;  /* 0x0000003803037211 */ /* 0x000fe200078f18ff */
[----:B------:R-:W-:Y:S01]  /*1580*/  UISETP.LT.AND UP1, UPT, UR39, 0x1, UPT ;  /* 0x000000012700788c */ /* 0x000fe2000bf21270 */
[----:B--2---:R-:W-:Y:S01]  /*1590*/  LOP3.LUT R59, R0, 0xfffffffc, RZ, 0xc0, !PT ;  /* 0xfffffffc003b7812 */ /* 0x004fe200078ec0ff */
[----:B------:R-:W-:Y:S01]  /*15a0*/  ULDC UR6, c[0x0][0x284] ;  /* 0x0000a10000067ab9 */ /* 0x000fe20000000800 */
[----:B------:R-:W-:Y:S01]  /*15b0*/  LOP3.LUT R3, R3, 0xfffffff8, RZ, 0xc0, !PT ;  /* 0xfffffff803037812 */ /* 0x000fe200078ec0ff */
[----:B------:R-:W-:Y:S01]  /*15c0*/  USHF.L.U32 UR43, UR43, 0x3, URZ ;  /* 0x000000032b2b7899 */ /* 0x000fe2000800063f */
[----:B------:R-:W-:Y:S01]  /*15d0*/  ISETP.NE.AND P0, PT, R5, RZ, PT ;  /* 0x000000ff0500720c */ /* 0x000fe20003f05270 */
[----:B------:R-:W-:Y:S01]  /*15e0*/  USEL UR45, UR39, 0x1, UP1 ;  /* 0x00000001272d7887 */ /* 0x000fe20008800000 */
[----:B------:R-:W-:Y:S01]  /*15f0*/  IMAD.IADD R59, R4, 0x1, -R59 ;  /* 0x00000001043b7824 */ /* 0x000fe200078e0a3b */
[----:B------:R-:W-:Y:S01]  /*1600*/  USHF.L.U32 UR40, UR39, 0x1, URZ ;  /* 0x0000000127287899 */ /* 0x000fe2000800063f */
[----:B------:R-:W-:Y:S01]  /*1610*/  IMAD.IADD R56, R56, 0x1, -R3 ;  /* 0x0000000138387824 */ /* 0x000fe200078e0a03 */
[----:B0-----:R-:W-:Y:S01]  /*1620*/  ULEA UR41, UR5, UR41, 0x18 ;  /* 0x0000002905297291 */ /* 0x001fe2000f8ec03f */
[----:B------:R-:W-:Y:S01]  /*1630*/  IMAD.U32 R61, RZ, RZ, UR43 ;  /* 0x0000002bff3d7e24 */ /* 0x000fe2000f8e00ff */
[----:B------:R-:W-:Y:S01]  /*1640*/  SEL R67, RZ, 0x1, P0 ;  /* 0x00000001ff437807 */ /* 0x000fe20000000000 */
[--C-:B------:R-:W-:Y:S01]  /*1650*/  IMAD R64, R9, -0x10, -R56.reuse ;  /* 0xfffffff009407824 */ /* 0x100fe200078e0a38 */
[----:B------:R-:W-:Y:S01]  /*1660*/  UIADD3 UR44, UR41, 0x50, URZ ;  /* 0x00000050292c7890 */ /* 0x000fe2000fffe03f */
[--C-:B------:R-:W-:Y:S01]  /*1670*/  SHF.R.S32.HI R57, RZ, 0x1f, R56.reuse ;  /* 0x0000001fff397819 */ /* 0x100fe20000011438 */
[----:B------:R-:W-:Y:S01]  /*1680*/  UIADD3 UR4, UR41, 0x180, URZ ;  /* 0x0000018029047890 */ /* 0x000fe2000fffe03f */
[C---:B------:R-:W-:Y:S01]  /*1690*/  LOP3.LUT R63, R61.reuse, 0x8, RZ, 0xc0, !PT ;  /* 0x000000083d3f7812 */ /* 0x040fe200078ec0ff */
[----:B------:R-:W-:Y:S01]  /*16a0*/  UIADD3 UR5, UR41, 0x8180, URZ ;  /* 0x0000818029057890 */ /* 0x000fe2000fffe03f */
[----:B------:R-:W-:Y:S01]  /*16b0*/  LOP3.LUT R61, R61, 0x8, RZ, 0xc, !PT ;  /* 0x000000083d3d7812 */ /* 0x000fe200078e0cff */
[----:B------:R-:W-:Y:S01]  /*16c0*/  USHF.R.U32.HI UR4, URZ, 0x4, UR4 ;  /* 0x000000043f047899 */ /* 0x000fe20008011604 */
[----:B------:R-:W-:Y:S01]  /*16d0*/  IMAD.U32 R62, RZ, RZ, UR44 ;  /* 0x0000002cff3e7e24 */ /* 0x000fe2000f8e00ff */
[----:B------:R-:W-:Y:S01]  /*16e0*/  USHF.R.U32.HI UR5, URZ, 0x4, UR5 ;  /* 0x000000043f057899 */ /* 0x000fe20008011605 */
[----:B------:R-:W-:Y:S01]  /*16f0*/  IMAD.WIDE R56, R9, 0x10, R56 ;  /* 0x0000001009387825 */ /* 0x000fe200078e0238 */
[----:B------:R-:W-:Y:S01]  /*1700*/  ULOP3.LUT UR4, UR4, 0x3fff, URZ, 0xc0, !UPT ;  /* 0x00003fff04047892 */ /* 0x000fe2000f8ec03f */
[----:B------:R-:W-:Y:S01]  /*1710*/  LOP3.LUT R63, R63, 0x18, RZ, 0x3c, !PT ;  /* 0x000000183f3f7812 */ /* 0x000fe200078e3cff */
[----:B------:R-:W-:Y:S01]  /*1720*/  ULOP3.LUT UR5, UR5, 0x3fff, URZ, 0xc0, !UPT ;  /* 0x00003fff05057892 */ /* 0x000fe2000f8ec03f */
[----:B------:R-:W-:Y:S01]  /*1730*/  VIADD R60, R62, UR43 ;  /* 0x0000002b3e3c7c36 */ /* 0x000fe20008000000 */
[----:B------:R-:W-:Y:S01]  /*1740*/  UIADD3 UR45, -UR45, UR39, URZ ;  /* 0x000000272d2d7290 */ /* 0x000fe2000fffe13f */
[----:B------:R-:W-:Y:S01]  /*1750*/  VIADD R64, R64, UR6 ;  /* 0x0000000640407c36 */ /* 0x000fe20008000000 */
[----:B------:R-:W-:-:S02]  /*1760*/  USEL UR46, URZ, 0x1, !UP0 ;  /* 0x000000013f2e7887 */ /* 0x000fc4000c000000 */
[----:B------:R-:W-:Y:S02]  /*1770*/  ULOP3.LUT UR47, UR4, 0x10000, URZ, 0xfc, !UPT ;  /* 0x00010000042f7892 */ /* 0x000fe4000f8efc3f */
[----:B------:R-:W-:-:S12]  /*1780*/  ULOP3.LUT UR48, UR5, 0x10000, URZ, 0xfc, !UPT ;  /* 0x0001000005307892 */ /* 0x000fd8000f8efc3f */
.L_x_105:
[----:B------:R-:W-:Y:S01]  /*1790*/  SHF.L.U32 R3, R67, 0x1f, RZ ;  /* 0x0000001f43037819 */ /* 0x000fe200000006ff */
[----:B------:R-:W-:Y:S02]  /*17a0*/  ULDC UR4, c[0x0][0x28c] ;  /* 0x0000a30000047ab9 */ /* 0x000fe40000000800 */
[----:B------:R-:W-:Y:S01]  /*17b0*/  ISETP.LT.AND P1, PT, RZ, UR4, PT ;  /* 0x00000004ff007c0c */ /* 0x000fe2000bf21270 */
[----:B------:R-:W0:Y:S02]  /*17c0*/  SYNCS.PHASECHK.TRANS64.TRYWAIT P0, [R62+UR43], R3 ;  /* 0x000000033e0075a7 */ /* 0x000e24000800016b */
[----:B0--34-:R-:W-:Y:S10]  /*17d0*/  @!P0 BRA `(.L_x_18) ;  /* 0x0000003c00f88947 */ /* 0x019ff40003800000 */
.L_x_127:
[----:B------:R-:W-:Y:S05]  /*17e0*/  @P1 BRA `(.L_x_19) ;  /* 0x0000000000401947 */ /* 0x000fea0003800000 */
[----:B------:R-:W-:Y:S01]  /*17f0*/  MOV R0, 0x0 ;  /* 0x0000000000007802 */ /* 0x000fe20000000f00 */
[----:B------:R-:W-:Y:S01]  /*1800*/  ULDC.64 UR4, c[0x4][0x68] ;  /* 0x01001a0000047ab9 */ /* 0x000fe20000000a00 */
[----:B------:R-:W-:Y:S01]  /*1810*/  ULDC.64 UR6, c[0x4][0x8] ;  /* 0x0100020000067ab9 */ /* 0x000fe20000000a00 */
[----:B------:R-:W-:Y:S01]  /*1820*/  IMAD.U32 R4, RZ, RZ, UR4 ;  /* 0x00000004ff047e24 */ /* 0x000fe2000f8e00ff */
[----:B------:R1:W2:Y:S01]  /*1830*/  LDC.64 R14, c[0x4][R0] ;  /* 0x01000000000e7b82 */ /* 0x0002a20000000a00 */
[----:B------:R-:W-:Y:S01]  /*1840*/  IMAD.U32 R5, RZ, RZ, UR5 ;  /* 0x00000005ff057e24 */ /* 0x000fe2000f8e00ff */
[----:B------:R-:W-:Y:S01]  /*1850*/  ULDC.64 UR4, c[0x4][0x70] ;  /* 0x01001c0000047ab9 */ /* 0x000fe20000000a00 */
[----:B------:R-:W-:Y:S02]  /*1860*/  IMAD.U32 R10, RZ, RZ, UR6 ;  /* 0x00000006ff0a7e24 */ /* 0x000fe4000f8e00ff */
[----:B------:R-:W-:Y:S02]  /*1870*/  IMAD.U32 R6, RZ, RZ, UR4 ;  /* 0x00000004ff067e24 */ /* 0x000fe4000f8e00ff */
[----:B------:R-:W-:-:S02]  /*1880*/  IMAD.U32 R7, RZ, RZ, UR5 ;  /* 0x00000005ff077e24 */ /* 0x000fc4000f8e00ff */
[----:B------:R-:W-:Y:S02]  /*1890*/  IMAD.U32 R11, RZ, RZ, UR7 ;  /* 0x00000007ff0b7e24 */ /* 0x000fe4000f8e00ff */
[----:B------:R-:W-:Y:S02]  /*18a0*/  IMAD.MOV.U32 R8, RZ, RZ, 0x1e1 ;  /* 0x000001e1ff087424 */ /* 0x000fe400078e00ff */
[----:B------:R-:W-:Y:S02]  /*18b0*/  IMAD.MOV.U32 R12, RZ, RZ, 0x1 ;  /* 0x00000001ff0c7424 */ /* 0x000fe400078e00ff */
[----:B-1----:R-:W-:-:S07]  /*18c0*/  IMAD.MOV.U32 R13, RZ, RZ, RZ ;  /* 0x000000ffff0d7224 */ /* 0x002fce00078e00ff */
[----:B------:R-:W-:-:S07]  /*18d0*/  LEPC R20, `(.L_x_19) ;  /* 0x000000001014794e */ /* 0x000fce0000000000 */
[----:B0-2--5:R-:W-:Y:S05]  /*18e0*/  CALL.ABS.NOINC R14 ;  /* 0x000000000e007343 */ /* 0x025fea0003c00000 */
.L_x_19:
[----:B------:R-:W-:-:S06]  /*18f0*/  ULOP3.LUT UR4, UR36, 0x1, URZ, 0xfc, !UPT ;  /* 0x0000000124047892 */ /* 0x000fcc000f8efc3f */
[----:B------:R-:W-:-:S05]  /*1900*/  IMAD.U32 R0, RZ, RZ, UR4 ;  /* 0x00000004ff007e24 */ /* 0x000fca000f8e00ff */
[----:B------:R-:W-:-:S13]  /*1910*/  ISETP.NE.AND P0, PT, R0, 0x3, PT ;  /* 0x000000030000780c */ /* 0x000fda0003f05270 */
[----:B------:R-:W-:Y:S05]  /*1920*/  @!P0 BRA `(.L_x_20) ;  /* 0x0000000000048947 */ /* 0x000fea0003800000 */
[----:B------:R-:W-:Y:S01]  /*1930*/  BPT.TRAP 0x1 ;  /* 0x000000040000795c */ /* 0x000fe20000300000 */
.L_x_20:
[----:B0-----:R-:W-:Y:S02]  /*1940*/  IMAD.U32 R3, RZ, RZ, UR42 ;  /* 0x0000002aff037e24 */ /* 0x001fe4000f8e00ff */
[----:B------:R-:W-:-:S03]  /*1950*/  IMAD.U32 R0, RZ, RZ, UR46 ;  /* 0x0000002eff007e24 */ /* 0x000fc6000f8e00ff */
[----:B------:R-:W-:Y:S02]  /*1960*/  LEA R3, R3, UR41, 0x3 ;  /* 0x0000002903037c11 */ /* 0x000fe4000f8e18ff */
[----:B------:R-:W-:-:S04]  /*1970*/  SHF.L.U32 R0, R0, 0x1f, RZ ;  /* 0x0000001f00007819 */ /* 0x000fc800000006ff */
[----:B------:R0:W1:Y:S01]  /*1980*/  SYNCS.PHASECHK.TRANS64.TRYWAIT P1, [R3+URZ], R0 ;  /* 0x00000000030075a7 */ /* 0x000062000802017f */
[----:B------:R-:W-:Y:S05]  /*1990*/  @!P0 BRA `(.L_x_21) ;  /* 0x0000000000048947 */ /* 0x000fea0003800000 */
[----:B------:R-:W-:Y:S01]  /*19a0*/  BPT.TRAP 0x1 ;  /* 0x000000040000795c */ /* 0x000fe20000300000 */
.L_x_21:
[----:B-1----:R-:W-:Y:S05]  /*19b0*/  @P1 BRA `(.L_x_22) ;  /* 0x0000000000081947 */ /* 0x002fea0003800000 */
[----:B------:R-:W1:Y:S02]  /*19c0*/  SYNCS.PHASECHK.TRANS64.TRYWAIT P1, [R3+URZ], R0 ;  /* 0x00000000030075a7 */ /* 0x000e64000802017f */
[----:B-1----:R-:W-:Y:S05]  /*19d0*/  @!P1 BRA `(.L_x_23) ;  /* 0x0000003c008c9947 */ /* 0x002fea0003800000 */
.L_x_22:
[----:B------:R-:W-:Y:S05]  /*19e0*/  WARPSYNC.ALL ;  /* 0x0000000000007948 */ /* 0x000fea0003800000 */
[----:B------:R-:W-:Y:S01]  /*19f0*/  ULEA UR8, UR42, UR47, 0x9 ;  /* 0x0000002f2a087291 */ /* 0x000fe2000f8e483f */
[----:B------:R-:W-:Y:S01]  /*1a00*/  WARPGROUP.ARRIVE ;  /* 0x00000000000079c5 */ /* 0x000fe20000000000 */
[----:B------:R-:W-:Y:S01]  /*1a10*/  ULEA UR9, UR42, UR48, 0x9 ;  /* 0x000000302a097291 */ /* 0x000fe2000f8e483f */
[----:B01----:R-:W-:Y:S01]  /*1a20*/  IMAD.U32 R0, RZ, RZ, UR45 ;  /* 0x0000002dff007e24 */ /* 0x003fe2000f8e00ff */
[----:B------:R-:W-:Y:S01]  /*1a30*/  UMOV UR5, 0x40000040 ;  /* 0x4000004000057882 */ /* 0x000fe20000000000 */
[----:B------:R-:W-:-:S02]  /*1a40*/  UMOV UR7, 0x40000040 ;  /* 0x4000004000077882 */ /* 0x000fc40000000000 */
[----:B------:R-:W-:Y:S01]  /*1a50*/  UMOV UR4, UR8 ;  /* 0x0000000800047c82 */ /* 0x000fe20008000000 */
[----:B------:R-:W-:Y:S01]  /*1a60*/  ISETP.GE.AND P1, PT, R0, 0x1, PT ;  /* 0x000000010000780c */ /* 0x000fe20003f26270 */
[----:B------:R-:W-:Y:S02]  /*1a70*/  UMOV UR6, UR9 ;  /* 0x0000000900067c82 */ /* 0x000fe40008000000 */
[----:B------:R-:W-:Y:S01]  /*1a80*/  IGMMA.64x64x32.S8.S8 R24, gdesc[UR4], RZ, !UPT, gsb0 ;  /* 0x01e00000041879f1 */ /* 0x000fe2000c0410ff */
[----:B------:R-:W-:Y:S02]  /*1a90*/  UIADD3 UR4, UR8, 0x2, URZ ;  /* 0x0000000208047890 */ /* 0x000fe4000fffe03f */
[----:B------:R-:W-:Y:S01]  /*1aa0*/  UIADD3 UR6, UR9, 0x2, URZ ;  /* 0x0000000209067890 */ /* 0x000fe2000fffe03f */
[----:B------:R-:W-:Y:S01]  /*1ab0*/  UMOV UR5, 0x40000040 ;  /* 0x4000004000057882 */ /* 0x000fe20000000000 */
[----:B------:R-:W-:Y:S01]  /*1ac0*/  UMOV UR7, 0x40000040 ;  /* 0x4000004000077882 */ /* 0x000fe20000000000 */
[----:B------:R-:W-:-:S02]  /*1ad0*/  WARPGROUP.DEPBAR.LE gsb0, 0x0 ;  /* 0x00008000000079c5 */ /* 0x000fc40000010000 */
[----:B------:R-:W-:-:S06]  /*1ae0*/  WARPGROUP.ARRIVE ;  /* 0x00000000000079c5 */ /* 0x000fcc0000000000 */
[----:B------:R-:W-:Y:S01]  /*1af0*/  IGMMA.64x64x32.S8.S8 R24, gdesc[UR4], R24, gsb0 ;  /* 0x01e00000041879f1 */ /* 0x000fe20008041018 */
[----:B------:R-:W-:Y:S02]  /*1b00*/  UIADD3 UR4, UR8, 0x4, URZ ;  /* 0x0000000408047890 */ /* 0x000fe4000fffe03f */
[----:B------:R-:W-:Y:S01]  /*1b10*/  UIADD3 UR6, UR9, 0x4, URZ ;  /* 0x0000000409067890 */ /* 0x000fe2000fffe03f */
[----:B------:R-:W-:Y:S01]  /*1b20*/  UMOV UR5, 0x40000040 ;  /* 0x4000004000057882 */ /* 0x000fe20000000000 */
[----:B------:R-:W-:Y:S01]  /*1b30*/  UMOV UR7, 0x40000040 ;  /* 0x4000004000077882 */ /* 0x000fe20000000000 */
[----:B------:R-:W-:Y:S02]  /*1b40*/  WARPGROUP.DEPBAR.LE gsb0, 0x0 ;  /* 0x00008000000079c5 */ /* 0x000fe40000010000 */
        /* <DEDUP_REMOVED lines=8> */
[----:B------:R-:W-:Y:S03]  /*1bd0*/  IGMMA.64x64x32.S8.S8 R24, gdesc[UR4], R24, gsb0 ;  /* 0x01e00000041879f1 */ /* 0x000fe60008041018 */
[----:B------:R-:W-:Y:S02]  /*1be0*/  WARPGROUP.DEPBAR.LE gsb0, 0x0 ;  /* 0x00008000000079c5 */ /* 0x000fe40000010000 */
[----:B------:R-:W-:Y:S05]  /*1bf0*/  @!P1 BRA `(.L_x_24) ;  /* 0x0000000400189947 */ /* 0x000fea0003800000 */
[----:B------:R-:W-:Y:S01]  /*1c00*/  UIADD3 UR4, UR42, 0x1, URZ ;  /* 0x000000012a047890 */ /* 0x000fe2000fffe03f */
[----:B------:R-:W-:Y:S02]  /*1c10*/  IMAD.U32 R0, RZ, RZ, UR45 ;  /* 0x0000002dff007e24 */ /* 0x000fe4000f8e00ff */
[----:B------:R-:W-:Y:S01]  /*1c20*/  IMAD.U32 R3, RZ, RZ, UR42 ;  /* 0x0000002aff037e24 */ /* 0x000fe2000f8e00ff */
[----:B------:R-:W-:-:S04]  /*1c30*/  UISETP.NE.AND UP0, UPT, UR4, 0x4, UPT ;  /* 0x000000040400788c */ /* 0x000fc8000bf05270 */
[----:B------:R-:W-:Y:S02]  /*1c40*/  USEL UR5, URZ, 0x1, UP0 ;  /* 0x000000013f057887 */ /* 0x000fe40008000000 */
[----:B------:R-:W-:Y:S02]  /*1c50*/  USEL UR8, UR4, URZ, UP0 ;  /* 0x0000003f04087287 */ /* 0x000fe40008000000 */
[----:B------:R-:W-:-:S06]  /*1c60*/  ULOP3.LUT UR5, UR46, UR5, URZ, 0x3c, !UPT ;  /* 0x000000052e057292 */ /* 0x000fcc000f8e3c3f */
[----:B------:R-:W-:-:S07]  /*1c70*/  IMAD.U32 R6, RZ, RZ, UR5 ;  /* 0x00000005ff067e24 */ /* 0x000fce000f8e00ff */
.L_x_31:
[----:B------:R-:W-:Y:S05]  /*1c80*/  @!P0 BRA `(.L_x_25) ;  /* 0x0000000000048947 */ /* 0x000fea0003800000 */
[----:B------:R-:W-:Y:S01]  /*1c90*/  BPT.TRAP 0x1 ;  /* 0x000000040000795c */ /* 0x000fe20000300000 */
.L_x_25:
[----:B------:R-:W-:Y:S01]  /*1ca0*/  ULEA UR4, UR8, UR41, 0x3 ;  /* 0x0000002908047291 */ /* 0x000fe2000f8e183f */
[----:B------:R-:W-:-:S08]  /*1cb0*/  SHF.L.U32 R4, R6, 0x1f, RZ ;  /* 0x0000001f06047819 */ /* 0x000fd000000006ff */
[----:B------:R0:W1:Y:S01]  /*1cc0*/  SYNCS.PHASECHK.TRANS64.TRYWAIT P1, [UR4], R4 ;  /* 0x00000004ff0075a7 */ /* 0x0000620008020144 */
[----:B------:R-:W-:Y:S05]  /*1cd0*/  @!P0 BRA `(.L_x_26) ;  /* 0x0000000000048947 */ /* 0x000fea0003800000 */
[----:B------:R-:W-:Y:S01]  /*1ce0*/  BPT.TRAP 0x1 ;  /* 0x000000040000795c */ /* 0x000fe20000300000 */
.L_x_26:
[----:B-1----:R-:W-:Y:S05]  /*1cf0*/  @P1 BRA `(.L_x_27) ;  /* 0x0000000000081947 */ /* 0x002fea0003800000 */
[----:B------:R-:W1:Y:S02]  /*1d00*/  SYNCS.PHASECHK.TRANS64.TRYWAIT P1, [UR4], R4 ;  /* 0x00000004ff0075a7 */ /* 0x000e640008020144 */
[----:B-1----:R-:W-:Y:S05]  /*1d10*/  @!P1 BRA `(.L_x_28) ;  /* 0x0000003800d09947 */ /* 0x002fea0003800000 */
.L_x_27:
[----:B------:R-:W-:Y:S01]  /*1d20*/  ULEA UR9, UR8, UR47, 0x9 ;  /* 0x0000002f08097291 */ /* 0x000fe2000f8e483f */
[----:B------:R-:W-:Y:S01]  /*1d30*/  WARPGROUP.ARRIVE ;  /* 0x00000000000079c5 */ /* 0x000fe20000000000 */
[----:B------:R-:W-:Y:S01]  /*1d40*/  ULEA UR10, UR8, UR48, 0x9 ;  /* 0x00000030080a7291 */ /* 0x000fe2000f8e483f */
[----:B------:R-:W-:Y:S01]  /*1d50*/  UMOV UR5, 0x40000040 ;  /* 0x4000004000057882 */ /* 0x000fe20000000000 */
[----:B------:R-:W-:-:S03]  /*1d60*/  UMOV UR7, 0x40000040 ;  /* 0x4000004000077882 */ /* 0x000fc60000000000 */
[----:B------:R-:W-:Y:S02]  /*1d70*/  UMOV UR4, UR9 ;  /* 0x0000000900047c82 */ /* 0x000fe40008000000 */
[----:B------:R-:W-:Y:S02]  /*1d80*/  UMOV UR6, UR10 ;  /* 0x0000000a00067c82 */ /* 0x000fe40008000000 */
[----:B------:R-:W-:Y:S01]  /*1d90*/  IGMMA.64x64x32.S8.S8 R24, gdesc[UR4], R24, gsb0 ;  /* 0x01e00000041879f1 */ /* 0x000fe20008041018 */
        /* <DEDUP_REMOVED lines=23> */
[----:B------:R-:W-:Y:S01]  /*1f10*/  BPT.TRAP 0x1 ;  /* 0x000000040000795c */ /* 0x000fe20000300000 */
.L_x_29:
[----:B------:R-:W-:Y:S01]  /*1f20*/  ISETP.NE.AND P1, PT, R66, RZ, PT ;  /* 0x000000ff4200720c */ /* 0x000fe20003f25270 */
[----:B------:R-:W-:-:S12]  /*1f30*/  UISETP.GT.U32.AND UP0, UPT, UR36, 0x1, UPT ;  /* 0x000000012400788c */ /* 0x000fd8000bf04070 */
[----:B01----:R-:W-:-:S05]  /*1f40*/  @P1 LEA R4, R3, UR41, 0x3 ;  /* 0x0000002903041c11 */ /* 0x003fca000f8e18ff */
[----:B------:R-:W-:-:S05]  /*1f50*/  @P1 VIADD R5, R4, 0x20 ;  /* 0x0000002004051836 */ /* 0x000fca0000000000 */
[----:B------:R-:W-:-:S04]  /*1f60*/  @P1 PRMT R5, R22, 0x654, R5 ;  /* 0x0000065416051816 */ /* 0x000fc80000000005 */
[----:B------:R0:W-:Y:S01]  /*1f70*/  @P1 SYNCS.ARRIVE.TRANS64.RED.A1T0 RZ, [R5+URZ], RZ ;  /* 0x000000ff05ff19a7 */ /* 0x0001e2000810043f */
[----:B------:R-:W-:-:S13]  /*1f80*/  PLOP3.LUT P1, PT, PT, PT, UP0, 0x80, 0x0 ;  /* 0x000000000000781c */ /* 0x000fda0003f2f008 */
[----:B0-----:R-:W-:Y:S05]  /*1f90*/  @P1 BRA `(.L_x_30) ;  /* 0x0000000000041947 */ /* 0x001fea0003800000 */
[----:B------:R-:W-:Y:S01]  /*1fa0*/  BPT.TRAP 0x1 ;  /* 0x000000040000795c */ /* 0x000fe20000300000 */
.L_x_30:
[----:B------:R-:W-:Y:S01]  /*1fb0*/  UIADD3 UR8, UR8, 0x1, URZ ;  /* 0x0000000108087890 */ /* 0x000fe2000fffe03f */
[C---:B------:R-:W-:Y:S01]  /*1fc0*/  ISETP.GT.AND P2, PT, R0.reuse, 0x1, PT ;  /* 0x000000010000780c */ /* 0x040fe20003f44270 */
[----:B------:R-:W-:Y:S02]  /*1fd0*/  VIADD R3, R3, 0x1 ;  /* 0x0000000103037836 */ /* 0x000fe40000000000 */
[----:B------:R-:W-:Y:S01]  /*1fe0*/  UISETP.NE.AND UP0, UPT, UR8, 0x4, UPT ;  /* 0x000000040800788c */ /* 0x000fe2000bf05270 */
[----:B------:R-:W-:Y:S02]  /*1ff0*/  VIADD R0, R0, 0xffffffff ;  /* 0xffffffff00007836 */ /* 0x000fe40000000000 */
[C---:B------:R-:W-:Y:S01]  /*2000*/  ISETP.NE.AND P1, PT, R3.reuse, 0x4, PT ;  /* 0x000000040300780c */ /* 0x040fe20003f25270 */
[----:B------:R-:W-:Y:S02]  /*2010*/  USEL UR4, URZ, 0x1, UP0 ;  /* 0x000000013f047887 */ /* 0x000fe40008000000 */
[----:B------:R-:W-:Y:S01]  /*2020*/  USEL UR8, UR8, URZ, UP0 ;  /* 0x0000003f08087287 */ /* 0x000fe20008000000 */
[----:B------:R-:W-:-:S03]  /*2030*/  SEL R3, R3, RZ, P1 ;  /* 0x000000ff03037207 */ /* 0x000fc60000800000 */
[----:B------:R-:W-:Y:S01]  /*2040*/  LOP3.LUT R6, R6, UR4, RZ, 0x3c, !PT ;  /* 0x0000000406067c12 */ /* 0x000fe2000f8e3cff */
[----:B------:R-:W-:Y:S07]  /*2050*/  @P2 BRA `(.L_x_31) ;  /* 0xfffffffc00082947 */ /* 0x000fee000383ffff */
.L_x_24:
[----:B------:R-:W0:Y:S01]  /*2060*/  LDC R0, c[0x0][0x28c] ;  /* 0x0000a300ff007b82 */ /* 0x000e220000000800 */
[----:B------:R1:W-:Y:S01]  /*2070*/  SYNCS.ARRIVE.TRANS64.A1T0 RZ, [R61+UR44], RZ ;  /* 0x000000ff3dff79a7 */ /* 0x0003e2000810002c */
[----:B0-----:R-:W-:-:S13]  /*2080*/  ISETP.GE.AND P1, PT, R0, 0x1, PT ;  /* 0x000000010000780c */ /* 0x001fda0003f26270 */
[----:B-1----:R-:W-:Y:S05]  /*2090*/  @!P1 BRA `(.L_x_32) ;  /* 0x0000000000409947 */ /* 0x002fea0003800000 */
[----:B------:R-:W-:Y:S05]  /*20a0*/  @!P0 BRA `(.L_x_33) ;  /* 0x0000000000048947 */ /* 0x000fea0003800000 */
[----:B------:R-:W-:Y:S01]  /*20b0*/  BPT.TRAP 0x1 ;  /* 0x000000040000795c */ /* 0x000fe20000300000 */
.L_x_33:
[----:B------:R-:W-:Y:S01]  /*20c0*/  ISETP.NE.AND P0, PT, R66, RZ, PT ;  /* 0x000000ff4200720c */ /* 0x000fe20003f05270 */
[----:B------:R-:W-:-:S12]  /*20d0*/  IMAD.U32 R3, RZ, RZ, UR41 ;  /* 0x00000029ff037e24 */ /* 0x000fd8000f8e00ff */
[----:B------:R-:W-:-:S05]  /*20e0*/  VOTEU.ANY UP0, P0 ;  /* 0x00000000003f7886 */ /* 0x000fca0000000100 */
[----:B------:R-:W-:Y:S02]  /*20f0*/  @UP0 UIADD3 UR4, UR45, UR42, URZ ;  /* 0x0000002a2d040290 */ /* 0x000fe4000fffe03f */
[----:B------:R-:W-:-:S04]  /*2100*/  UISETP.GT.U32.AND UP0, UPT, UR36, 0x1, UPT ;  /* 0x000000012400788c */ /* 0x000fc8000bf04070 */
[----:B------:R-:W-:-:S04]  /*2110*/  IMAD.U32 R0, RZ, RZ, UR4 ;  /* 0x00000004ff007e24 */ /* 0x000fc8000f8e00ff */
[----:B------:R-:W-:-:S05]  /*2120*/  @P0 IMAD.SHL.U32 R0, R0, 0x8, RZ ;  /* 0x0000000800000824 */ /* 0x000fca00078e00ff */
[----:B------:R-:W-:-:S04]  /*2130*/  @P0 LOP3.LUT R0, R0, 0x18, RZ, 0xc0, !PT ;  /* 0x0000001800000812 */ /* 0x000fc800078ec0ff */
[----:B------:R-:W-:-:S04]  /*2140*/  @P0 IADD3 R3, R3, 0x20, R0 ;  /* 0x0000002003030810 */ /* 0x000fc80007ffe000 */
[----:B------:R-:W-:-:S04]  /*2150*/  @P0 PRMT R3, R22, 0x654, R3 ;  /* 0x0000065416030816 */ /* 0x000fc80000000003 */
[----:B------:R0:W-:Y:S01]  /*2160*/  @P0 SYNCS.ARRIVE.TRANS64.RED.A1T0 RZ, [R3+URZ], RZ ;  /* 0x000000ff03ff09a7 */ /* 0x0001e2000810043f */
[----:B------:R-:W-:-:S13]  /*2170*/  PLOP3.LUT P0, PT, PT, PT, UP0, 0x80, 0x0 ;  /* 0x000000000000781c */ /* 0x000fda0003f0f008 */
[----:B0-----:R-:W-:Y:S05]  /*2180*/  @P0 BRA `(.L_x_32) ;  /* 0x0000000000040947 */ /* 0x001fea0003800000 */
[----:B------:R-:W-:Y:S01]  /*2190*/  BPT.TRAP 0x1 ;  /* 0x000000040000795c */ /* 0x000fe20000300000 */
.L_x_32:
[----:B------:R-:W-:Y:S01]  /*21a0*/  SHF.L.U32 R3, R67, 0x1f, RZ ;  /* 0x0000001f43037819 */ /* 0x000fe200000006ff */
[----:B------:R-:W-:Y:S01]  /*21b0*/  UIADD3 UR42, UR40, UR42, URZ ;  /* 0x0000002a282a7290 */ /* 0x000fe2000fffe03f */
[----:B------:R-:W0:Y:S01]  /*21c0*/  LDC R14, c[0x0][0x288] ;  /* 0x0000a200ff0e7b82 */ /* 0x000e220000000800 */
[----:B------:R-:W-:Y:S02]  /*21d0*/  IMAD.SHL.U32 R8, R59, 0x2, RZ ;  /* 0x000000023b087824 */ /* 0x000fe400078e00ff */
[----:B------:R-:W-:Y:S02]  /*21e0*/  USHF.R.U32.HI UR4, URZ, 0x2, UR42 ;  /* 0x000000023f047899 */ /* 0x000fe4000801162a */
[----:B------:R-:W-:Y:S01]  /*21f0*/  UISETP.GT.U32.AND UP0, UPT, UR42, 0x3, UPT ;  /* 0x000000032a00788c */ /* 0x000fe2000bf04070 */
[----:B------:R-:W-:Y:S01]  /*2200*/  SHF.R.S32.HI R9, RZ, 0x1f, R8 ;  /* 0x0000001fff097819 */ /* 0x000fe20000011408 */
[----:B------:R-:W-:Y:S01]  /*2210*/  ULOP3.LUT UR4, UR4, 0x1, URZ, 0xc0, !UPT ;  /* 0x0000000104047892 */ /* 0x000fe2000f8ec03f */
[----:B------:R-:W1:Y:S01]  /*2220*/  SYNCS.PHASECHK.TRANS64.TRYWAIT P0, [R62+UR43+0x10], R3 ;  /* 0x000010033e0075a7 */ /* 0x000e62000800016b */
[----:B------:R-:W-:-:S02]  /*2230*/  UISETP.LT.U32.AND UP0, UPT, UR40, 0x4, UP0 ;  /* 0x000000042800788c */ /* 0x000fc40008701070 */
[----:B------:R-:W-:Y:S02]  /*2240*/  UISETP.NE.U32.AND UP1, UPT, UR4, 0x1, UPT ;  /* 0x000000010400788c */ /* 0x000fe4000bf25070 */
[----:B------:R-:W-:Y:S02]  /*2250*/  USEL UR5, URZ, 0x1, !UP0 ;  /* 0x000000013f057887 */ /* 0x000fe4000c000000 */
[----:B------:R-:W-:Y:S02]  /*2260*/  UISETP.GT.U32.AND UP1, UPT, UR40, 0x3, !UP1 ;  /* 0x000000032800788c */ /* 0x000fe4000cf24070 */
[----:B------:R-:W-:Y:S02]  /*2270*/  ULOP3.LUT UR42, UR42, 0x3, URZ, 0xc0, !UPT ;  /* 0x000000032a2a7892 */ /* 0x000fe4000f8ec03f */
[----:B------:R-:W-:-:S04]  /*2280*/  USEL UR4, URZ, 0x1, !UP1 ;  /* 0x000000013f047887 */ /* 0x000fc8000c800000 */
[----:B------:R-:W-:Y:S01]  /*2290*/  ULOP3.LUT UR46, UR4, UR46, UR5, 0x96, !UPT ;  /* 0x0000002e042e7292 */ /* 0x000fe2000f8e9605 */
[----:B01----:R-:W-:Y:S11]  /*22a0*/  @!P0 BRA `(.L_x_34) ;  /* 0x0000003400848947 */ /* 0x003ff60003800000 */
.L_x_128:
[----:B0-----:R-:W-:Y:S01]  /*22b0*/  IMAD.SHL.U32 R3, R19, 0x40, RZ ;  /* 0x0000004013037824 */ /* 0x001fe200078e00ff */
[----:B------:R-:W-:Y:S01]  /*22c0*/  ULDC UR6, c[0x0][0x284] ;  /* 0x0000a10000067ab9 */ /* 0x000fe20000000800 */
[----:B------:R-:W-:Y:S01]  /*22d0*/  IMAD.SHL.U32 R15, R18, 0x40, RZ ;  /* 0x00000040120f7824 */ /* 0x000fe200078e00ff */
[----:B------:R-:W-:Y:S01]  /*22e0*/  SHF.R.S32.HI R69, RZ, 0x1f, R2 ;  /* 0x0000001fff457819 */ /* 0x000fe20000011402 */
[----:B------:R-:W-:Y:S01]  /*22f0*/  ULDC.64 UR4, c[0x0][0x5d0] ;  /* 0x0001740000047ab9 */ /* 0x000fe20000000a00 */
[----:B------:R-:W-:Y:S01]  /*2300*/  ISETP.GE.AND P0, PT, R3, UR6, PT ;  /* 0x0000000603007c0c */ /* 0x000fe2000bf06270 */
[----:B------:R-:W-:Y:S01]  /*2310*/  IMAD.WIDE.U32 R4, R2, UR4, R8 ;  /* 0x0000000402047c25 */ /* 0x000fe2000f8e0008 */
[----:B------:R-:W-:Y:S02]  /*2320*/  SHF.R.S32.HI R68, RZ, 0x1f, R15 ;  /* 0x0000001fff447819 */ /* 0x000fe4000001140f */
[----:B------:R-:W-:Y:S01]  /*2330*/  ISETP.GE.OR P0, PT, R15, R14, P0 ;  /* 0x0000000e0f00720c */ /* 0x000fe20000706670 */
[----:B------:R-:W-:Y:S01]  /*2340*/  IMAD R7, R69, UR4, RZ ;  /* 0x0000000445077c24 */ /* 0x000fe2000f8e02ff */
[----:B------:R-:W-:-:S03]  /*2350*/  IADD3 R4, P1, R15, R4, RZ ;  /* 0x000000040f047210 */ /* 0x000fc60007f3e0ff */
[----:B------:R-:W-:-:S05]  /*2360*/  IMAD R7, R2, UR5, R7 ;  /* 0x0000000502077c24 */ /* 0x000fca000f8e0207 */
[----:B------:R-:W-:-:S03]  /*2370*/  IADD3.X R5, R68, R5, R7, P1, !PT ;  /* 0x0000000544057210 */ /* 0x000fc60000ffe407 */
[----:B------:R-:W-:Y:S05]  /*2380*/  @P0 BRA `(.L_x_35) ;  /* 0x0000001c00200947 */ /* 0x000fea0003800000 */
[----:B------:R-:W0:Y:S01]  /*2390*/  LDC.64 R10, c[0x0][0x5c8] ;  /* 0x00017200ff0a7b82 */ /* 0x000e220000000a00 */
[----:B------:R-:W-:Y:S01]  /*23a0*/  IMAD.WIDE R12, R19, 0x40, R56 ;  /* 0x00000040130c7825 */ /* 0x000fe200078e0238 */
[----:B------:R-:W-:Y:S01]  /*23b0*/  ULDC.64 UR4, c[0x0][0x5c0] ;  /* 0x0001700000047ab9 */ /* 0x000fe20000000a00 */
[----:B------:R-:W-:Y:S02]  /*23c0*/  BSSY B0, `(.L_x_35) ;  /* 0x00001c4000007945 */ /* 0x000fe40003800000 */
[-C--:B0-----:R-:W-:Y:S02]  /*23d0*/  IMAD R0, R13, R10.reuse, RZ ;  /* 0x0000000a0d007224 */ /* 0x081fe400078e02ff */
[----:B------:R-:W-:-:S04]  /*23e0*/  IMAD.WIDE.U32 R4, R12, R10, R4 ;  /* 0x0000000a0c047225 */ /* 0x000fc800078e0004 */
[----:B------:R-:W-:Y:S01]  /*23f0*/  IMAD R7, R12, R11, R0 ;  /* 0x0000000b0c077224 */ /* 0x000fe200078e0200 */
[----:B------:R-:W-:Y:S01]  /*2400*/  IADD3 R6, P0, R4, UR4, RZ ;  /* 0x0000000404067c10 */ /* 0x000fe2000ff1e0ff */
[----:B------:R-:W-:Y:S02]  /*2410*/  IMAD R0, R59, -0x2, R14 ;  /* 0xfffffffe3b007824 */ /* 0x000fe400078e020e */
[----:B------:R-:W-:Y:S01]  /*2420*/  IMAD.IADD R7, R5, 0x1, R7 ;  /* 0x0000000105077824 */ /* 0x000fe200078e0207 */
[----:B------:R-:W-:Y:S01]  /*2430*/  LEA R4, P1, R10, R6, 0x3 ;  /* 0x000000060a047211 */ /* 0x000fe200078218ff */
[----:B------:R-:W-:Y:S02]  /*2440*/  IMAD.IADD R14, R64, 0x1, -R3 ;  /* 0x00000001400e7824 */ /* 0x000fe400078e0a03 */
[----:B------:R-:W-:Y:S01]  /*2450*/  IMAD.IADD R70, R0, 0x1, -R15 ;  /* 0x0000000100467824 */ /* 0x000fe200078e0a0f */
[----:B------:R-:W-:Y:S02]  /*2460*/  IADD3.X R7, R7, UR5, RZ, P0, !PT ;  /* 0x0000000507077c10 */ /* 0x000fe400087fe4ff */
[----:B-----5:R-:W-:-:S02]  /*2470*/  ISETP.NE.AND P0, PT, R58, RZ, PT ;  /* 0x000000ff3a00720c */ /* 0x020fc40003f05270 */
[----:B------:R-:W-:-:S11]  /*2480*/  LEA.HI.X R5, R10, R7, R11, 0x3, P1 ;  /* 0x000000070a057211 */ /* 0x000fd600008f1c0b */
[----:B------:R-:W-:Y:S05]  /*2490*/  @!P0 BRA `(.L_x_36) ;  /* 0x0000001400188947 */ /* 0x000fea0003800000 */
[----:B------:R-:W0:Y:S01]  /*24a0*/  LDC.64 R18, c[0x0][0x5b0] ;  /* 0x00016c00ff127b82 */ /* 0x000e220000000a00 */
[----:B------:R-:W-:Y:S01]  /*24b0*/  ULDC.64 UR4, c[0x0][0x5b8] ;  /* 0x00016e0000047ab9 */ /* 0x000fe20000000a00 */
[----:B------:R-:W-:Y:S01]  /*24c0*/  ISETP.GE.AND P3, PT, R70, 0x1, PT ;  /* 0x000000014600780c */ /* 0x000fe20003f66270 */
[----:B------:R-:W-:Y:S01]  /*24d0*/  IMAD.WIDE.U32 R8, R2, UR4, R8 ;  /* 0x0000000402087c25 */ /* 0x000fe2000f8e0008 */
[----:B------:R-:W-:Y:S02]  /*24e0*/  BSSY B1, `(.L_x_37) ;  /* 0x000000e000017945 */ /* 0x000fe40003800000 */
[----:B------:R-:W-:Y:S01]  /*24f0*/  ISETP.LT.OR P1, PT, R14, 0x1, !P3 ;  /* 0x000000010e00780c */ /* 0x000fe20005f21670 */
[----:B------:R-:W-:Y:S01]  /*2500*/  IMAD R3, R69, UR4, RZ ;  /* 0x0000000445037c24 */ /* 0x000fe2000f8e02ff */
[----:B------:R-:W1:Y:S01]  /*2510*/  LDC.64 R20, c[0x0][0x5a8] ;  /* 0x00016a00ff147b82 */ /* 0x000e620000000a00 */
[----:B------:R-:W-:Y:S02]  /*2520*/  IADD3 R10, P0, R15, R8, RZ ;  /* 0x000000080f0a7210 */ /* 0x000fe40007f1e0ff */
[----:B------:R-:W-:-:S05]  /*2530*/  IMAD R3, R2, UR5, R3 ;  /* 0x0000000502037c24 */ /* 0x000fca000f8e0203 */
[----:B------:R-:W-:Y:S01]  /*2540*/  IADD3.X R11, R68, R9, R3, P0, !PT ;  /* 0x00000009440b7210 */ /* 0x000fe200007fe403 */
[-C--:B0-----:R-:W-:Y:S02]  /*2550*/  IMAD R0, R13, R18.reuse, RZ ;  /* 0x000000120d007224 */ /* 0x081fe400078e02ff */
[----:B------:R-:W-:-:S04]  /*2560*/  IMAD.WIDE.U32 R2, R12, R18, R10 ;  /* 0x000000120c027225 */ /* 0x000fc800078e000a */
[----:B------:R-:W-:Y:S01]  /*2570*/  IMAD R15, R12, R19, R0 ;  /* 0x000000130c0f7224 */ /* 0x000fe200078e0200 */
[----:B-1----:R-:W-:-:S04]  /*2580*/  IADD3 R2, P0, R2, R20, RZ ;  /* 0x0000001402027210 */ /* 0x002fc80007f1e0ff */
[----:B------:R-:W-:Y:S01]  /*2590*/  IADD3.X R3, R21, R3, R15, P0, !PT ;  /* 0x0000000315037210 */ /* 0x000fe200007fe40f */
[----:B------:R-:W-:Y:S08]  /*25a0*/  @P1 BRA `(.L_x_38) ;  /* 0x0000000000041947 */ /* 0x000ff00003800000 */
[----:B------:R0:W5:Y:S02]  /*25b0*/  LDG.E.U8 R65, desc[UR52][R2.64] ;  /* 0x0000003402417981 */ /* 0x000164000c1e1100 */
.L_x_38:
[----:B------:R-:W-:Y:S05]  /*25c0*/  BSYNC B1 ;  /* 0x0000000000017941 */ /* 0x000fea0003800000 */
.L_x_37:
[----:B-----5:R-:W-:Y:S01]  /*25d0*/  LOP3.LUT R0, R65, 0xffff, RZ, 0xc0, !PT ;  /* 0x0000ffff41007812 */ /* 0x020fe200078ec0ff */
[----:B------:R-:W-:Y:S01]  /*25e0*/  IMAD.SHL.U32 R8, R18, 0x8, RZ ;  /* 0x0000000812087824 */ /* 0x000fe200078e00ff */
[----:B------:R-:W-:Y:S01]  /*25f0*/  ISETP.GE.AND P2, PT, R70, 0x2, PT ;  /* 0x000000024600780c */ /* 0x000fe20003f46270 */
[----:B------:R-:W-:Y:S01]  /*2600*/  BSSY B1, `(.L_x_39) ;  /* 0x000000e000017945 */ /* 0x000fe20003800000 */
[----:B------:R-:W-:Y:S02]  /*2610*/  PRMT R13, R0, 0x8880, RZ ;  /* 0x00008880000d7816 */ /* 0x000fe400000000ff */
[----:B------:R-:W-:Y:S02]  /*2620*/  ISETP.LT.OR P0, PT, R14, 0x1, !P2 ;  /* 0x000000010e00780c */ /* 0x000fe40005701670 */
[----:B------:R-:W-:Y:S01]  /*2630*/  SHF.L.U64.HI R9, R18, 0x3, R19 ;  /* 0x0000000312097819 */ /* 0x000fe20000010213 */
[----:B------:R-:W-:-:S04]  /*2640*/  IMAD R0, R13, R58, RZ ;  /* 0x0000003a0d007224 */ /* 0x000fc800078e02ff */
[----:B------:R-:W-:Y:S02]  /*2650*/  @!P1 IMAD R13, R24, R23, R0 ;  /* 0x00000017180d9224 */ /* 0x000fe400078e0200 */
[----:B------:R-:W-:-:S03]  /*2660*/  IMAD.WIDE.U32 R8, R12, R18, R8 ;  /* 0x000000120c087225 */ /* 0x000fc600078e0008 */
[----:B------:R1:W-:Y:S01]  /*2670*/  @!P1 STG.E.U8 desc[UR52][R6.64], R13 ;  /* 0x0000000d06009986 */ /* 0x0003e2000c101134 */
[----:B------:R-:W-:Y:S01]  /*2680*/  IMAD.IADD R12, R15, 0x1, R9 ;  /* 0x000000010f0c7824 */ /* 0x000fe200078e0209 */
[----:B------:R-:W-:Y:S01]  /*2690*/  IADD3 R8, P4, P5, R10, R20, R8 ;  /* 0x000000140a087210 */ /* 0x000fe20007d9e008 */
[----:B------:R-:W-:-:S12]  /*26a0*/  @P0 BRA `(.L_x_40) ;  /* 0x00000000000c0947 */ /* 0x000fd80003800000 */
[----:B------:R-:W1:Y:S02]  /*26b0*/  LDG.E.U8 R65, desc[UR52][R2.64+0x1] ;  /* 0x0000013402417981 */ /* 0x000e64000c1e1100 */
[----:B-1----:R-:W-:-:S05]  /*26c0*/  PRMT R13, R65, 0x8880, RZ ;  /* 0x00008880410d7816 */ /* 0x002fca00000000ff */
[----:B------:R-:W-:-:S07]  /*26d0*/  IMAD R0, R13, R58, RZ ;  /* 0x0000003a0d007224 */ /* 0x000fce00078e02ff */
.L_x_40:
[----:B------:R-:W-:Y:S05]  /*26e0*/  BSYNC B1 ;  /* 0x0000000000017941 */ /* 0x000fea0003800000 */
.L_x_39:
[----:B------:R-:W-:Y:S01]  /*26f0*/  ISETP.LT.OR P3, PT, R14, 0x9, !P3 ;  /* 0x000000090e00780c */ /* 0x000fe20005f61670 */
[----:B------:R-:W-:Y:S01]  /*2700*/  @!P0 IMAD R25, R25, R23, R0 ;  /* 0x0000001719198224 */ /* 0x000fe200078e0200 */
[C---:B------:R-:W-:Y:S01]  /*2710*/  ISETP.GE.AND P1, PT, R70.reuse, 0x9, PT ;  /* 0x000000094600780c */ /* 0x040fe20003f26270 */
[----:B------:R-:W-:Y:S01]  /*2720*/  BSSY B1, `(.L_x_41) ;  /* 0x000000b000017945 */ /* 0x000fe20003800000 */
[----:B------:R-:W-:Y:S02]  /*2730*/  IADD3.X R9, R11, R21, R12, P4, P5 ;  /* 0x000000150b097210 */ /* 0x000fe400027ea40c */
[----:B------:R2:W-:Y:S01]  /*2740*/  @!P0 STG.E.U8 desc[UR52][R6.64+0x1], R25 ;  /* 0x0000011906008986 */ /* 0x0005e2000c101134 */
[----:B------:R-:W-:Y:S02]  /*2750*/  ISETP.GE.AND P0, PT, R70, 0xa, PT ;  /* 0x0000000a4600780c */ /* 0x000fe40003f06270 */
[C---:B------:R-:W-:Y:S02]  /*2760*/  ISETP.LT.OR P2, PT, R14.reuse, 0x9, !P2 ;  /* 0x000000090e00780c */ /* 0x040fe40005741670 */
[----:B------:R-:W-:-:S02]  /*2770*/  ISETP.LT.OR P5, PT, R14, 0x1, !P1 ;  /* 0x000000010e00780c */ /* 0x000fc40004fa1670 */
[----:B------:R-:W-:Y:S01]  /*2780*/  ISETP.LT.OR P4, PT, R14, 0x1, !P0 ;  /* 0x000000010e00780c */ /* 0x000fe20004781670 */
[----:B------:R-:W-:-:S12]  /*2790*/  @P3 BRA `(.L_x_42) ;  /* 0x00000000000c3947 */ /* 0x000fd80003800000 */
[----:B------:R-:W3:Y:S02]  /*27a0*/  LDG.E.U8 R65, desc[UR52][R8.64] ;  /* 0x0000003408417981 */ /* 0x000ee4000c1e1100 */
[----:B---3--:R-:W-:-:S05]  /*27b0*/  PRMT R11, R65, 0x8880, RZ ;  /* 0x00008880410b7816 */ /* 0x008fca00000000ff */
[----:B------:R-:W-:-:S07]  /*27c0*/  IMAD R0, R11, R58, RZ ;  /* 0x0000003a0b007224 */ /* 0x000fce00078e02ff */
.L_x_42:
[----:B------:R-:W-:Y:S05]  /*27d0*/  BSYNC B1 ;  /* 0x0000000000017941 */ /* 0x000fea0003800000 */
.L_x_41:
[----:B------:R-:W-:Y:S01]  /*27e0*/  @!P3 IMAD R11, R26, R23, R0 ;  /* 0x000000171a0bb224 */ /* 0x000fe200078e0200 */
[----:B------:R-:W-:Y:S04]  /*27f0*/  BSSY B1, `(.L_x_43) ;  /* 0x0000006000017945 */ /* 0x000fe80003800000 */
[----:B------:R3:W-:Y:S01]  /*2800*/  @!P3 STG.E.U8 desc[UR52][R4.64], R11 ;  /* 0x0000000b0400b986 */ /* 0x0007e2000c101134 */
[----:B------:R-:W-:Y:S05]  /*2810*/  @P2 BRA `(.L_x_44) ;  /* 0x00000000000c2947 */ /* 0x000fea0003800000 */
[----:B------:R-:W3:Y:S02]  /*2820*/  LDG.E.U8 R65, desc[UR52][R8.64+0x1] ;  /* 0x0000013408417981 */ /* 0x000ee4000c1e1100 */
[----:B---3--:R-:W-:-:S05]  /*2830*/  PRMT R11, R65, 0x8880, RZ ;  /* 0x00008880410b7816 */ /* 0x008fca00000000ff */
[----:B------:R-:W-:-:S07]  /*2840*/  IMAD R0, R11, R58, RZ ;  /* 0x0000003a0b007224 */ /* 0x000fce00078e02ff */
.L_x_44:
[----:B------:R-:W-:Y:S05]  /*2850*/  BSYNC B1 ;  /* 0x0000000000017941 */ /* 0x000fea0003800000 */
.L_x_43:
[----:B------:R-:W-:Y:S01]  /*2860*/  @!P2 IMAD R27, R27, R23, R0 ;  /* 0x000000171b1ba224 */ /* 0x000fe200078e0200 */
[----:B------:R-:W-:Y:S04]  /*2870*/  BSSY B1, `(.L_x_45) ;  /* 0x0000006000017945 */ /* 0x000fe80003800000 */
[----:B------:R4:W-:Y:S01]  /*2880*/  @!P2 STG.E.U8 desc[UR52][R4.64+0x1], R27 ;  /* 0x0000011b0400a986 */ /* 0x0009e2000c101134 */
[----:B------:R-:W-:Y:S05]  /*2890*/  @P5 BRA `(.L_x_46) ;  /* 0x00000000000c5947 */ /* 0x000fea0003800000 */
[----:B------:R-:W3:Y:S02]  /*28a0*/  LDG.E.U8 R65, desc[UR52][R2.64+0x8] ;  /* 0x0000083402417981 */ /* 0x000ee4000c1e1100 */
[----:B---3--:R-:W-:-:S05]  /*28b0*/  PRMT R11, R65, 0x8880, RZ ;  /* 0x00008880410b7816 */ /* 0x008fca00000000ff */
[----:B------:R-:W-:-:S07]  /*28c0*/  IMAD R0, R11, R58, RZ ;  /* 0x0000003a0b007224 */ /* 0x000fce00078e02ff */
.L_x_46:
[----:B------:R-:W-:Y:S05]  /*28d0*/  BSYNC B1 ;  /* 0x0000000000017941 */ /* 0x000fea0003800000 */
.L_x_45:
[----:B---3--:R-:W-:Y:S01]  /*28e0*/  @!P5 IMAD R11, R28, R23, R0 ;  /* 0x000000171c0bd224 */ /* 0x008fe200078e0200 */
[----:B------:R-:W-:Y:S04]  /*28f0*/  BSSY B1, `(.L_x_47) ;  /* 0x0000006000017945 */ /* 0x000fe80003800000 */
[----:B------:R3:W-:Y:S01]  /*2900*/  @!P5 STG.E.U8 desc[UR52][R6.64+0x8], R11 ;  /* 0x0000080b0600d986 */ /* 0x0007e2000c101134 */
[----:B------:R-:W-:Y:S05]  /*2910*/  @P4 BRA `(.L_x_48) ;  /* 0x00000000000c4947 */ /* 0x000fea0003800000 */
[----:B------:R-:W3:Y:S02]  /*2920*/  LDG.E.U8 R65, desc[UR52][R2.64+0x9] ;  /* 0x0000093402417981 */ /* 0x000ee4000c1e1100 */
[----:B---3--:R-:W-:-:S05]  /*2930*/  PRMT R11, R65, 0x8880, RZ ;  /* 0x00008880410b7816 */ /* 0x008fca00000000ff */
[----:B------:R-:W-:-:S07]  /*2940*/  IMAD R0, R11, R58, RZ ;  /* 0x0000003a0b007224 */ /* 0x000fce00078e02ff */
.L_x_48:
[----:B------:R-:W-:Y:S05]  /*2950*/  BSYNC B1 ;  /* 0x0000000000017941 */ /* 0x000fea0003800000 */
.L_x_47:
[----:B------:R-:W-:Y:S01]  /*2960*/  ISETP.LT.OR P1, PT, R14, 0x9, !P1 ;  /* 0x000000090e00780c */ /* 0x000fe20004f21670 */
[----:B------:R-:W-:Y:S01]  /*2970*/  @!P4 IMAD R29, R29, R23, R0 ;  /* 0x000000171d1dc224 */ /* 0x000fe200078e0200 */
[C---:B------:R-:W-:Y:S01]  /*2980*/  ISETP.GE.AND P3, PT, R70.reuse, 0x11, PT ;  /* 0x000000114600780c */ /* 0x040fe20003f66270 */
[----:B------:R-:W-:Y:S01]  /*2990*/  BSSY B1, `(.L_x_49) ;  /* 0x000000a000017945 */ /* 0x000fe20003800000 */
[----:B------:R-:W-:Y:S02]  /*29a0*/  ISETP.GE.AND P2, PT, R70, 0x12, PT ;  /* 0x000000124600780c */ /* 0x000fe40003f46270 */
[----:B------:R0:W-:Y:S01]  /*29b0*/  @!P4 STG.E.U8 desc[UR52][R6.64+0x9], R29 ;  /* 0x0000091d0600c986 */ /* 0x0001e2000c101134 */
[C---:B------:R-:W-:Y:S02]  /*29c0*/  ISETP.LT.OR P0, PT, R14.reuse, 0x9, !P0 ;  /* 0x000000090e00780c */ /* 0x040fe40004701670 */
[C---:B------:R-:W-:Y:S02]  /*29d0*/  ISETP.LT.OR P5, PT, R14.reuse, 0x1, !P3 ;  /* 0x000000010e00780c */ /* 0x040fe40005fa1670 */
[----:B------:R-:W-:-:S02]  /*29e0*/  ISETP.LT.OR P4, PT, R14, 0x1, !P2 ;  /* 0x000000010e00780c */ /* 0x000fc40005781670 */
[----:B------:R-:W-:Y:S11]  /*29f0*/  @P1 BRA `(.L_x_50) ;  /* 0x00000000000c1947 */ /* 0x000ff60003800000 */
[----:B------:R-:W3:Y:S02]  /*2a00*/  LDG.E.U8 R65, desc[UR52][R8.64+0x8] ;  /* 0x0000083408417981 */ /* 0x000ee4000c1e1100 */
[----:B---3--:R-:W-:-:S05]  /*2a10*/  PRMT R11, R65, 0x8880, RZ ;  /* 0x00008880410b7816 */ /* 0x008fca00000000ff */
[----:B------:R-:W-:-:S07]  /*2a20*/  IMAD R0, R11, R58, RZ ;  /* 0x0000003a0b007224 */ /* 0x000fce00078e02ff */
.L_x_50:
[----:B------:R-:W-:Y:S05]  /*2a30*/  BSYNC B1 ;  /* 0x0000000000017941 */ /* 0x000fea0003800000 */
.L_x_49:
[----:B---3--:R-:W-:Y:S01]  /*2a40*/  @!P1 IMAD R11, R30, R23, R0 ;  /* 0x000000171e0b9224 */ /* 0x008fe200078e0200 */
[----:B------:R-:W-:Y:S04]  /*2a50*/  BSSY B1, `(.L_x_51) ;  /* 0x0000006000017945 */ /* 0x000fe80003800000 */
[----:B------:R3:W-:Y:S01]  /*2a60*/  @!P1 STG.E.U8 desc[UR52][R4.64+0x8], R11 ;  /* 0x0000080b04009986 */ /* 0x0007e2000c101134 */
[----:B------:R-:W-:Y:S05]  /*2a70*/  @P0 BRA `(.L_x_52) ;  /* 0x00000000000c0947 */ /* 0x000fea0003800000 */
[----:B------:R-:W3:Y:S02]  /*2a80*/  LDG.E.U8 R65, desc[UR52][R8.64+0x9] ;  /* 0x0000093408417981 */ /* 0x000ee4000c1e1100 */
[----:B---3--:R-:W-:-:S05]  /*2a90*/  PRMT R11, R65, 0x8880, RZ ;  /* 0x00008880410b7816 */ /* 0x008fca00000000ff */
[----:B------:R-:W-:-:S07]  /*2aa0*/  IMAD R0, R11, R58, RZ ;  /* 0x0000003a0b007224 */ /* 0x000fce00078e02ff */
.L_x_52:
[----:B------:R-:W-:Y:S05]  /*2ab0*/  BSYNC B1 ;  /* 0x0000000000017941 */ /* 0x000fea0003800000 */
.L_x_51:
[----:B------:R-:W-:Y:S01]  /*2ac0*/  @!P0 IMAD R31, R31, R23, R0 ;  /* 0x000000171f1f8224 */ /* 0x000fe200078e0200 */
[----:B------:R-:W-:Y:S04]  /*2ad0*/  BSSY B1, `(.L_x_53) ;  /* 0x0000006000017945 */ /* 0x000fe80003800000 */
[----:B------:R0:W-:Y:S01]  /*2ae0*/  @!P0 STG.E.U8 desc[UR52][R4.64+0x9], R31 ;  /* 0x0000091f04008986 */ /* 0x0001e2000c101134 */
[----:B------:R-:W-:Y:S05]  /*2af0*/  @P5 BRA `(.L_x_54) ;  /* 0x00000000000c5947 */ /* 0x000fea0003800000 */
[----:B------:R-:W3:Y:S02]  /*2b00*/  LDG.E.U8 R65, desc[UR52][R2.64+0x10] ;  /* 0x0000103402417981 */ /* 0x000ee4000c1e1100 */
[----:B---3--:R-:W-:-:S05]  /*2b10*/  PRMT R11, R65, 0x8880, RZ ;  /* 0x00008880410b7816 */ /* 0x008fca00000000ff */
[----:B------:R-:W-:-:S07]  /*2b20*/  IMAD R0, R11, R58, RZ ;  /* 0x0000003a0b007224 */ /* 0x000fce00078e02ff */
.L_x_54:
[----:B------:R-:W-:Y:S05]  /*2b30*/  BSYNC B1 ;  /* 0x0000000000017941 */ /* 0x000fea0003800000 */
.L_x_53:
[----:B---3--:R-:W-:Y:S01]  /*2b40*/  @!P5 IMAD R11, R32, R23, R0 ;  /* 0x00000017200bd224 */ /* 0x008fe200078e0200 */
[----:B------:R-:W-:Y:S04]  /*2b50*/  BSSY B1, `(.L_x_55) ;  /* 0x0000006000017945 */ /* 0x000fe80003800000 */
[----:B------:R3:W-:Y:S01]  /*2b60*/  @!P5 STG.E.U8 desc[UR52][R6.64+0x10], R11 ;  /* 0x0000100b0600d986 */ /* 0x0007e2000c101134 */
[----:B------:R-:W-:Y:S05]  /*2b70*/  @P4 BRA `(.L_x_56) ;  /* 0x00000000000c4947 */ /* 0x000fea0003800000 */
[----:B------:R-:W3:Y:S02]  /*2b80*/  LDG.E.U8 R65, desc[UR52][R2.64+0x11] ;  /* 0x0000113402417981 */ /* 0x000ee4000c1e1100 */
[----:B---3--:R-:W-:-:S05]  /*2b90*/  PRMT R11, R65, 0x8880, RZ ;  /* 0x00008880410b7816 */ /* 0x008fca00000000ff */
[----:B------:R-:W-:-:S07]  /*2ba0*/  IMAD R0, R11, R58, RZ ;  /* 0x0000003a0b007224 */ /* 0x000fce00078e02ff */
.L_x_56:
[----:B------:R-:W-:Y:S05]  /*2bb0*/  BSYNC B1 ;  /* 0x0000000000017941 */ /* 0x000fea0003800000 */
.L_x_55:
        /* <DEDUP_REMOVED lines=13> */
.L_x_58:
[----:B------:R-:W-:Y:S05]  /*2c90*/  BSYNC B1 ;  /* 0x0000000000017941 */ /* 0x000fea0003800000 */
.L_x_57:
[----:B---3--:R-:W-:Y:S01]  /*2ca0*/  @!P3 IMAD R11, R34, R23, R0 ;  /* 0x00000017220bb224 */ /* 0x008fe200078e0200 */
[----:B------:R-:W-:Y:S04]  /*2cb0*/  BSSY B1, `(.L_x_59) ;  /* 0x0000006000017945 */ /* 0x000fe80003800000 */
[----:B------:R3:W-:Y:S01]  /*2cc0*/  @!P3 STG.E.U8 desc[UR52][R4.64+0x10], R11 ;  /* 0x0000100b0400b986 */ /* 0x0007e2000c101134 */
[----:B------:R-:W-:Y:S05]  /*2cd0*/  @P2 BRA `(.L_x_60) ;  /* 0x00000000000c2947 */ /* 0x000fea0003800000 */
[----:B------:R-:W3:Y:S02]  /*2ce0*/  LDG.E.U8 R65, desc[UR52][R8.64+0x11] ;  /* 0x0000113408417981 */ /* 0x000ee4000c1e1100 */
[----:B---3--:R-:W-:-:S05]  /*2cf0*/  PRMT R11, R65, 0x8880, RZ ;  /* 0x00008880410b7816 */ /* 0x008fca00000000ff */
[----:B------:R-:W-:-:S07]  /*2d00*/  IMAD R0, R11, R58, RZ ;  /* 0x0000003a0b007224 */ /* 0x000fce00078e02ff */
.L_x_60:
[----:B------:R-:W-:Y:S05]  /*2d10*/  BSYNC B1 ;  /* 0x0000000000017941 */ /* 0x000fea0003800000 */
.L_x_59:
[----:B------:R-:W-:Y:S01]  /*2d20*/  @!P2 IMAD R35, R35, R23, R0 ;  /* 0x000000172323a224 */ /* 0x000fe200078e0200 */
[----:B------:R-:W-:Y:S04]  /*2d30*/  BSSY B1, `(.L_x_61) ;  /* 0x0000006000017945 */ /* 0x000fe80003800000 */
[----:B------:R0:W-:Y:S01]  /*2d40*/  @!P2 STG.E.U8 desc[UR52][R4.64+0x11], R35 ;  /* 0x000011230400a986 */ /* 0x0001e2000c101134 */
[----:B------:R-:W-:Y:S05]  /*2d50*/  @P5 BRA `(.L_x_62) ;  /* 0x00000000000c5947 */ /* 0x000fea0003800000 */
[----:B------:R-:W3:Y:S02]  /*2d60*/  LDG.E.U8 R65, desc[UR52][R2.64+0x18] ;  /* 0x0000183402417981 */ /* 0x000ee4000c1e1100 */
[----:B---3--:R-:W-:-:S05]  /*2d70*/  PRMT R11, R65, 0x8880, RZ ;  /* 0x00008880410b7816 */ /* 0x008fca00000000ff */
[----:B------:R-:W-:-:S07]  /*2d80*/  IMAD R0, R11, R58, RZ ;  /* 0x0000003a0b007224 */ /* 0x000fce00078e02ff */
.L_x_62:
[----:B------:R-:W-:Y:S05]  /*2d90*/  BSYNC B1 ;  /* 0x0000000000017941 */ /* 0x000fea0003800000 */
.L_x_61:
[----:B---3--:R-:W-:Y:S01]  /*2da0*/  @!P5 IMAD R11, R36, R23, R0 ;  /* 0x00000017240bd224 */ /* 0x008fe200078e0200 */
[----:B------:R-:W-:Y:S04]  /*2db0*/  BSSY B1, `(.L_x_63) ;  /* 0x0000006000017945 */ /* 0x000fe80003800000 */
[----:B------:R3:W-:Y:S01]  /*2dc0*/  @!P5 STG.E.U8 desc[UR52][R6.64+0x18], R11 ;  /* 0x0000180b0600d986 */ /* 0x0007e2000c101134 */
[----:B------:R-:W-:Y:S05]  /*2dd0*/  @P4 BRA `(.L_x_64) ;  /* 0x00000000000c4947 */ /* 0x000fea0003800000 */
[----:B------:R-:W3:Y:S02]  /*2de0*/  LDG.E.U8 R65, desc[UR52][R2.64+0x19] ;  /* 0x0000193402417981 */ /* 0x000ee4000c1e1100 */
[----:B---3--:R-:W-:-:S05]  /*2df0*/  PRMT R11, R65, 0x8880, RZ ;  /* 0x00008880410b7816 */ /* 0x008fca00000000ff */
[----:B------:R-:W-:-:S07]  /*2e00*/  IMAD R0, R11, R58, RZ ;  /* 0x0000003a0b007224 */ /* 0x000fce00078e02ff */
.L_x_64:
[----:B------:R-:W-:Y:S05]  /*2e10*/  BSYNC B1 ;  /* 0x0000000000017941 */ /* 0x000fea0003800000 */
.L_x_63:
        /* <DEDUP_REMOVED lines=13> */
.L_x_66:
[----:B------:R-:W-:Y:S05]  /*2ef0*/  BSYNC B1 ;  /* 0x0000000000017941 */ /* 0x000fea0003800000 */
.L_x_65:
[----:B---3--:R-:W-:Y:S01]  /*2f00*/  @!P1 IMAD R11, R38, R23, R0 ;  /* 0x00000017260b9224 */ /* 0x008fe200078e0200 */
[----:B------:R-:W-:Y:S04]  /*2f10*/  BSSY B1, `(.L_x_67) ;  /* 0x0000006000017945 */ /* 0x000fe80003800000 */
[----:B------:R3:W-:Y:S01]  /*2f20*/  @!P1 STG.E.U8 desc[UR52][R4.64+0x18], R11 ;  /* 0x0000180b04009986 */ /* 0x0007e2000c101134 */
[----:B------:R-:W-:Y:S05]  /*2f30*/  @P4 BRA `(.L_x_68) ;  /* 0x00000000000c4947 */ /* 0x000fea0003800000 */
[----:B------:R-:W3:Y:S02]  /*2f40*/  LDG.E.U8 R65, desc[UR52][R8.64+0x19] ;  /* 0x0000193408417981 */ /* 0x000ee4000c1e1100 */
[----:B---3--:R-:W-:-:S05]  /*2f50*/  PRMT R11, R65, 0x8880, RZ ;  /* 0x00008880410b7816 */ /* 0x008fca00000000ff */
[----:B------:R-:W-:-:S07]  /*2f60*/  IMAD R0, R11, R58, RZ ;  /* 0x0000003a0b007224 */ /* 0x000fce00078e02ff */
.L_x_68:
[----:B------:R-:W-:Y:S05]  /*2f70*/  BSYNC B1 ;  /* 0x0000000000017941 */ /* 0x000fea0003800000 */
.L_x_67:
[----:B------:R-:W-:Y:S01]  /*2f80*/  @!P4 IMAD R39, R39, R23, R0 ;  /* 0x000000172727c224 */ /* 0x000fe200078e0200 */
[----:B------:R-:W-:Y:S04]  /*2f90*/  BSSY B1, `(.L_x_69) ;  /* 0x0000006000017945 */ /* 0x000fe80003800000 */
[----:B------:R0:W-:Y:S01]  /*2fa0*/  @!P4 STG.E.U8 desc[UR52][R4.64+0x19], R39 ;  /* 0x000019270400c986 */ /* 0x0001e2000c101134 */
[----:B------:R-:W-:Y:S05]  /*2fb0*/  @P5 BRA `(.L_x_70) ;  /* 0x00000000000c5947 */ /* 0x000fea0003800000 */
[----:B------:R-:W3:Y:S02]  /*2fc0*/  LDG.E.U8 R65, desc[UR52][R2.64+0x20] ;  /* 0x0000203402417981 */ /* 0x000ee4000c1e1100 */
[----:B---3--:R-:W-:-:S05]  /*2fd0*/  PRMT R11, R65, 0x8880, RZ ;  /* 0x00008880410b7816 */ /* 0x008fca00000000ff */
[----:B------:R-:W-:-:S07]  /*2fe0*/  IMAD R0, R11, R58, RZ ;  /* 0x0000003a0b007224 */ /* 0x000fce00078e02ff */
.L_x_70:
[----:B------:R-:W-:Y:S05]  /*2ff0*/  BSYNC B1 ;  /* 0x0000000000017941 */ /* 0x000fea0003800000 */
.L_x_69:
[----:B---3--:R-:W-:Y:S01]  /*3000*/  @!P5 IMAD R11, R40, R23, R0 ;  /* 0x00000017280bd224 */ /* 0x008fe200078e0200 */
[----:B------:R-:W-:Y:S04]  /*3010*/  BSSY B1, `(.L_x_71) ;  /* 0x0000006000017945 */ /* 0x000fe80003800000 */
[----:B------:R3:W-:Y:S01]  /*3020*/  @!P5 STG.E.U8 desc[UR52][R6.64+0x20], R11 ;  /* 0x0000200b0600d986 */ /* 0x0007e2000c101134 */
[----:B------:R-:W-:Y:S05]  /*3030*/  @P0 BRA `(.L_x_72) ;  /* 0x00000000000c0947 */ /* 0x000fea0003800000 */
[----:B------:R-:W3:Y:S02]  /*3040*/  LDG.E.U8 R65, desc[UR52][R2.64+0x21] ;  /* 0x0000213402417981 */ /* 0x000ee4000c1e1100 */
[----:B---3--:R-:W-:-:S05]  /*3050*/  PRMT R11, R65, 0x8880, RZ ;  /* 0x00008880410b7816 */ /* 0x008fca00000000ff */
[----:B------:R-:W-:-:S07]  /*3060*/  IMAD R0, R11, R58, RZ ;  /* 0x0000003a0b007224 */ /* 0x000fce00078e02ff */
.L_x_72:
[----:B------:R-:W-:Y:S05]  /*3070*/  BSYNC B1 ;  /* 0x0000000000017941 */ /* 0x000fea0003800000 */
.L_x_71:
        /* <DEDUP_REMOVED lines=13> */
.L_x_74:
[----:B------:R-:W-:Y:S05]  /*3150*/  BSYNC B1 ;  /* 0x0000000000017941 */ /* 0x000fea0003800000 */
.L_x_73:
[----:B---3--:R-:W-:Y:S01]  /*3160*/  @!P3 IMAD R11, R42, R23, R0 ;  /* 0x000000172a0bb224 */ /* 0x008fe200078e0200 */
[----:B------:R-:W-:Y:S04]  /*3170*/  BSSY B1, `(.L_x_75) ;  /* 0x0000006000017945 */ /* 0x000fe80003800000 */
[----:B------:R3:W-:Y:S01]  /*3180*/  @!P3 STG.E.U8 desc[UR52][R4.64+0x20], R11 ;  /* 0x0000200b0400b986 */ /* 0x0007e2000c101134 */
[----:B------:R-:W-:Y:S05]  /*3190*/  @P2 BRA `(.L_x_76) ;  /* 0x00000000000c2947 */ /* 0x000fea0003800000 */
[----:B------:R-:W3:Y:S02]  /*31a0*/  LDG.E.U8 R65, desc[UR52][R8.64+0x21] ;  /* 0x0000213408417981 */ /* 0x000ee4000c1e1100 */
[----:B---3--:R-:W-:-:S05]  /*31b0*/  PRMT R11, R65, 0x8880, RZ ;  /* 0x00008880410b7816 */ /* 0x008fca00000000ff */
[----:B------:R-:W-:-:S07]  /*31c0*/  IMAD R0, R11, R58, RZ ;  /* 0x0000003a0b007224 */ /* 0x000fce00078e02ff */
.L_x_76:
[----:B------:R-:W-:Y:S05]  /*31d0*/  BSYNC B1 ;  /* 0x0000000000017941 */ /* 0x000fea0003800000 */
.L_x_75:
[----:B------:R-:W-:Y:S01]  /*31e0*/  @!P2 IMAD R43, R43, R23, R0 ;  /* 0x000000172b2ba224 */ /* 0x000fe200078e0200 */
[----:B------:R-:W-:Y:S04]  /*31f0*/  BSSY B1, `(.L_x_77) ;  /* 0x0000006000017945 */ /* 0x000fe80003800000 */
[----:B------:R0:W-:Y:S01]  /*3200*/  @!P2 STG.E.U8 desc[UR52][R4.64+0x21], R43 ;  /* 0x0000212b0400a986 */ /* 0x0001e2000c101134 */
[----:B------:R-:W-:Y:S05]  /*3210*/  @P0 BRA `(.L_x_78) ;  /* 0x00000000000c0947 */ /* 0x000fea0003800000 */
[----:B------:R-:W3:Y:S02]  /*3220*/  LDG.E.U8 R65, desc[UR52][R2.64+0x28] ;  /* 0x0000283402417981 */ /* 0x000ee4000c1e1100 */
[----:B---3--:R-:W-:-:S05]  /*3230*/  PRMT R11, R65, 0x8880, RZ ;  /* 0x00008880410b7816 */ /* 0x008fca00000000ff */
[----:B------:R-:W-:-:S07]  /*3240*/  IMAD R0, R11, R58, RZ ;  /* 0x0000003a0b007224 */ /* 0x000fce00078e02ff */
.L_x_78:
[----:B------:R-:W-:Y:S05]  /*3250*/  BSYNC B1 ;  /* 0x0000000000017941 */ /* 0x000fea0003800000 */
.L_x_77:
[----:B---3--:R-:W-:Y:S01]  /*3260*/  @!P0 IMAD R11, R44, R23, R0 ;  /* 0x000000172c0b8224 */ /* 0x008fe200078e0200 */
[----:B------:R-:W-:Y:S04]  /*3270*/  BSSY B1, `(.L_x_79) ;  /* 0x0000006000017945 */ /* 0x000fe80003800000 */
[----:B------:R3:W-:Y:S01]  /*3280*/  @!P0 STG.E.U8 desc[UR52][R6.64+0x28], R11 ;  /* 0x0000280b06008986 */ /* 0x0007e2000c101134 */
[----:B------:R-:W-:Y:S05]  /*3290*/  @P5 BRA `(.L_x_80) ;  /* 0x00000000000c5947 */ /* 0x000fea0003800000 */
[----:B------:R-:W3:Y:S02]  /*32a0*/  LDG.E.U8 R65, desc[UR52][R2.64+0x29] ;  /* 0x0000293402417981 */ /* 0x000ee4000c1e1100 */
[----:B---3--:R-:W-:-:S05]  /*32b0*/  PRMT R11, R65, 0x8880, RZ ;  /* 0x00008880410b7816 */ /* 0x008fca00000000ff */
[----:B------:R-:W-:-:S07]  /*32c0*/  IMAD R0, R11, R58, RZ ;  /* 0x0000003a0b007224 */ /* 0x000fce00078e02ff */
.L_x_80:
[----:B------:R-:W-:Y:S05]  /*32d0*/  BSYNC B1 ;  /* 0x0000000000017941 */ /* 0x000fea0003800000 */
.L_x_79:
        /* <DEDUP_REMOVED lines=13> */
.L_x_82:
[----:B------:R-:W-:Y:S05]  /*33b0*/  BSYNC B1 ;  /* 0x0000000000017941 */ /* 0x000fea0003800000 */
.L_x_81:
[----:B---3--:R-:W-:Y:S01]  /*33c0*/  @!P4 IMAD R11, R46, R23, R0 ;  /* 0x000000172e0bc224 */ /* 0x008fe200078e0200 */
[----:B------:R-:W-:Y:S04]  /*33d0*/  BSSY B1, `(.L_x_83) ;  /* 0x0000006000017945 */ /* 0x000fe80003800000 */
[----:B------:R3:W-:Y:S01]  /*33e0*/  @!P4 STG.E.U8 desc[UR52][R4.64+0x28], R11 ;  /* 0x0000280b0400c986 */ /* 0x0007e2000c101134 */
[----:B------:R-:W-:Y:S05]  /*33f0*/  @P1 BRA `(.L_x_84) ;  /* 0x00000000000c1947 */ /* 0x000fea0003800000 */
[----:B------:R-:W3:Y:S02]  /*3400*/  LDG.E.U8 R65, desc[UR52][R8.64+0x29] ;  /* 0x0000293408417981 */ /* 0x000ee4000c1e1100 */
[----:B---3--:R-:W-:-:S05]  /*3410*/  PRMT R11, R65, 0x8880, RZ ;  /* 0x00008880410b7816 */ /* 0x008fca00000000ff */
[----:B------:R-:W-:-:S07]  /*3420*/  IMAD R0, R11, R58, RZ ;  /* 0x0000003a0b007224 */ /* 0x000fce00078e02ff */
.L_x_84:
[----:B------:R-:W-:Y:S05]  /*3430*/  BSYNC B1 ;  /* 0x0000000000017941 */ /* 0x000fea0003800000 */
.L_x_83:
[----:B------:R-:W-:Y:S01]  /*3440*/  @!P1 IMAD R47, R47, R23, R0 ;  /* 0x000000172f2f9224 */ /* 0x000fe200078e0200 */
[----:B------:R-:W-:Y:S04]  /*3450*/  BSSY B1, `(.L_x_85) ;  /* 0x0000006000017945 */ /* 0x000fe80003800000 */
[----:B------:R0:W-:Y:S01]  /*3460*/  @!P1 STG.E.U8 desc[UR52][R4.64+0x29], R47 ;  /* 0x0000292f04009986 */ /* 0x0001e2000c101134 */
[----:B------:R-:W-:Y:S05]  /*3470*/  @P3 BRA `(.L_x_86) ;  /* 0x00000000000c3947 */ /* 0x000fea0003800000 */
[----:B------:R-:W3:Y:S02]  /*3480*/  LDG.E.U8 R65, desc[UR52][R2.64+0x30] ;  /* 0x0000303402417981 */ /* 0x000ee4000c1e1100 */
[----:B---3--:R-:W-:-:S05]  /*3490*/  PRMT R11, R65, 0x8880, RZ ;  /* 0x00008880410b7816 */ /* 0x008fca00000000ff */
[----:B------:R-:W-:-:S07]  /*34a0*/  IMAD R0, R11, R58, RZ ;  /* 0x0000003a0b007224 */ /* 0x000fce00078e02ff */
.L_x_86:
[----:B------:R-:W-:Y:S05]  /*34b0*/  BSYNC B1 ;  /* 0x0000000000017941 */ /* 0x000fea0003800000 */
.L_x_85:
[----:B---3--:R-:W-:Y:S01]  /*34c0*/  @!P3 IMAD R11, R48, R23, R0 ;  /* 0x00000017300bb224 */ /* 0x008fe200078e0200 */
[----:B------:R-:W-:Y:S04]  /*34d0*/  BSSY B1, `(.L_x_87) ;  /* 0x0000006000017945 */ /* 0x000fe80003800000 */
[----:B------:R3:W-:Y:S01]  /*34e0*/  @!P3 STG.E.U8 desc[UR52][R6.64+0x30], R11 ;  /* 0x0000300b0600b986 */ /* 0x0007e2000c101134 */
[----:B------:R-:W-:Y:S05]  /*34f0*/  @P5 BRA `(.L_x_88) ;  /* 0x00000000000c5947 */ /* 0x000fea0003800000 */
[----:B------:R-:W3:Y:S02]  /*3500*/  LDG.E.U8 R65, desc[UR52][R2.64+0x31] ;  /* 0x0000313402417981 */ /* 0x000ee4000c1e1100 */
[----:B---3--:R-:W-:-:S05]  /*3510*/  PRMT R11, R65, 0x8880, RZ ;  /* 0x00008880410b7816 */ /* 0x008fca00000000ff */
[----:B------:R-:W-:-:S07]  /*3520*/  IMAD R0, R11, R58, RZ ;  /* 0x0000003a0b007224 */ /* 0x000fce00078e02ff */
.L_x_88:
[----:B------:R-:W-:Y:S05]  /*3530*/  BSYNC B1 ;  /* 0x0000000000017941 */ /* 0x000fea0003800000 */
.L_x_87:
        /* <DEDUP_REMOVED lines=9> */
[----:B------:R-:W-:Y:S01]  /*35d0*/  ISETP.LT.OR P3, PT, R14, 0x9, !P3 ;  /* 0x000000090e00780c */ /* 0x000fe20005f61670 */
[----:B------:R-:W-:-:S12]  /*35e0*/  @P2 BRA `(.L_x_90) ;  /* 0x00000000000c2947 */ /* 0x000fd80003800000 */
[----:B------:R-:W3:Y:S02]  /*35f0*/  LDG.E.U8 R65, desc[UR52][R8.64+0x30] ;  /* 0x0000303408417981 */ /* 0x000ee4000c1e1100 */
[----:B---3--:R-:W-:-:S05]  /*3600*/  PRMT R11, R65, 0x8880, RZ ;  /* 0x00008880410b7816 */ /* 0x008fca00000000ff */
[----:B------:R-:W-:-:S07]  /*3610*/  IMAD R0, R11, R58, RZ ;  /* 0x0000003a0b007224 */ /* 0x000fce00078e02ff */
.L_x_90:
[----:B------:R-:W-:Y:S05]  /*3620*/  BSYNC B1 ;  /* 0x0000000000017941 */ /* 0x000fea0003800000 */
.L_x_89:
[----:B---3--:R-:W-:Y:S01]  /*3630*/  @!P2 IMAD R11, R50, R23, R0 ;  /* 0x00000017320ba224 */ /* 0x008fe200078e0200 */
[----:B------:R-:W-:Y:S04]  /*3640*/  BSSY B1, `(.L_x_91) ;  /* 0x0000006000017945 */ /* 0x000fe80003800000 */
[----:B------:R3:W-:Y:S01]  /*3650*/  @!P2 STG.E.U8 desc[UR52][R4.64+0x30], R11 ;  /* 0x0000300b0400a986 */ /* 0x0007e2000c101134 */
[----:B------:R-:W-:Y:S05]  /*3660*/  @P0 BRA `(.L_x_92) ;  /* 0x00000000000c0947 */ /* 0x000fea0003800000 */
[----:B------:R-:W3:Y:S02]  /*3670*/  LDG.E.U8 R65, desc[UR52][R8.64+0x31] ;  /* 0x0000313408417981 */ /* 0x000ee4000c1e1100 */
[----:B---3--:R-:W-:-:S05]  /*3680*/  PRMT R11, R65, 0x8880, RZ ;  /* 0x00008880410b7816 */ /* 0x008fca00000000ff */
[----:B------:R-:W-:-:S07]  /*3690*/  IMAD R0, R11, R58, RZ ;  /* 0x0000003a0b007224 */ /* 0x000fce00078e02ff */
.L_x_92:
[----:B------:R-:W-:Y:S05]  /*36a0*/  BSYNC B1 ;  /* 0x0000000000017941 */ /* 0x000fea0003800000 */
.L_x_91:
[----:B------:R-:W-:Y:S01]  /*36b0*/  @!P0 IMAD R51, R51, R23, R0 ;  /* 0x0000001733338224 */ /* 0x000fe200078e0200 */
[----:B------:R-:W-:Y:S04]  /*36c0*/  BSSY B1, `(.L_x_93) ;  /* 0x0000006000017945 */ /* 0x000fe80003800000 */
[----:B------:R0:W-:Y:S01]  /*36d0*/  @!P0 STG.E.U8 desc[UR52][R4.64+0x31], R51 ;  /* 0x0000313304008986 */ /* 0x0001e2000c101134 */
[----:B------:R-:W-:Y:S05]  /*36e0*/  @P5 BRA `(.L_x_94) ;  /* 0x00000000000c5947 */ /* 0x000fea0003800000 */
[----:B------:R-:W3:Y:S02]  /*36f0*/  LDG.E.U8 R65, desc[UR52][R2.64+0x38] ;  /* 0x0000383402417981 */ /* 0x000ee4000c1e1100 */
[----:B---3--:R-:W-:-:S05]  /*3700*/  PRMT R11, R65, 0x8880, RZ ;  /* 0x00008880410b7816 */ /* 0x008fca00000000ff */
[----:B------:R-:W-:-:S07]  /*3710*/  IMAD R0, R11, R58, RZ ;  /* 0x0000003a0b007224 */ /* 0x000fce00078e02ff */
.L_x_94:
[----:B------:R-:W-:Y:S05]  /*3720*/  BSYNC B1 ;  /* 0x0000000000017941 */ /* 0x000fea0003800000 */
.L_x_93:
[----:B---3--:R-:W-:Y:S01]  /*3730*/  @!P5 IMAD R11, R52, R23, R0 ;  /* 0x00000017340bd224 */ /* 0x008fe200078e0200 */
[----:B------:R-:W-:Y:S04]  /*3740*/  BSSY B1, `(.L_x_95) ;  /* 0x0000006000017945 */ /* 0x000fe80003800000 */
[----:B------:R3:W-:Y:S01]  /*3750*/  @!P5 STG.E.U8 desc[UR52][R6.64+0x38], R11 ;  /* 0x0000380b0600d986 */ /* 0x0007e2000c101134 */
[----:B------:R-:W-:Y:S05]  /*3760*/  @P4 BRA `(.L_x_96) ;  /* 0x00000000000c4947 */ /* 0x000fea0003800000 */
[----:B------:R-:W3:Y:S02]  /*3770*/  LDG.E.U8 R65, desc[UR52][R2.64+0x39] ;  /* 0x0000393402417981 */ /* 0x000ee4000c1e1100 */
[----:B---3--:R-:W-:-:S05]  /*3780*/  PRMT R11, R65, 0x8880, RZ ;  /* 0x00008880410b7816 */ /* 0x008fca00000000ff */
[----:B------:R-:W-:-:S07]  /*3790*/  IMAD R0, R11, R58, RZ ;  /* 0x0000003a0b007224 */ /* 0x000fce00078e02ff */
.L_x_96:
[----:B------:R-:W-:Y:S05]  /*37a0*/  BSYNC B1 ;  /* 0x0000000000017941 */ /* 0x000fea0003800000 */
.L_x_95:
[----:B------:R-:W-:Y:S01]  /*37b0*/  @!P4 IMAD R53, R53, R23, R0 ;  /* 0x000000173535c224 */ /* 0x000fe200078e0200 */
[----:B------:R-:W-:Y:S04]  /*37c0*/  BSSY B1, `(.L_x_97) ;  /* 0x0000006000017945 */ /* 0x000fe80003800000 */
[----:B------:R0:W-:Y:S01]  /*37d0*/  @!P4 STG.E.U8 desc[UR52][R6.64+0x39], R53 ;  /* 0x000039350600c986 */ /* 0x0001e2000c101134 */
[----:B------:R-:W-:Y:S05]  /*37e0*/  @P3 BRA `(.L_x_98) ;  /* 0x00000000000c3947 */ /* 0x000fea0003800000 */
[----:B------:R-:W0:Y:S02]  /*37f0*/  LDG.E.U8 R65, desc[UR52][R8.64+0x38] ;  /* 0x0000383408417981 */ /* 0x000e24000c1e1100 */
[----:B0-----:R-:W-:-:S05]  /*3800*/  PRMT R3, R65, 0x8880, RZ ;  /* 0x0000888041037816 */ /* 0x001fca00000000ff */
[----:B------:R-:W-:-:S07]  /*3810*/  IMAD R0, R3, R58, RZ ;  /* 0x0000003a03007224 */ /* 0x000fce00078e02ff */
.L_x_98:
[----:B------:R-:W-:Y:S05]  /*3820*/  BSYNC B1 ;  /* 0x0000000000017941 */ /* 0x000fea0003800000 */
.L_x_97:
[----:B0-----:R-:W-:Y:S01]  /*3830*/  @!P3 IMAD R3, R54, R23, R0 ;  /* 0x000000173603b224 */ /* 0x001fe200078e0200 */
[----:B------:R-:W-:Y:S01]  /*3840*/  ISETP.LT.OR P1, PT, R14, 0x9, !P1 ;  /* 0x000000090e00780c */ /* 0x000fe20004f21670 */
[----:B------:R-:W-:Y:S03]  /*3850*/  BSSY B1, `(.L_x_99) ;  /* 0x0000006000017945 */ /* 0x000fe60003800000 */
[----:B------:R0:W-:Y:S09]  /*3860*/  @!P3 STG.E.U8 desc[UR52][R4.64+0x38], R3 ;  /* 0x000038030400b986 */ /* 0x0001f2000c101134 */
[----:B------:R-:W-:Y:S05]  /*3870*/  @P1 BRA `(.L_x_100) ;  /* 0x00000000000c1947 */ /* 0x000fea0003800000 */
[----:B------:R-:W0:Y:S02]  /*3880*/  LDG.E.U8 R65, desc[UR52][R8.64+0x39] ;  /* 0x0000393408417981 */ /* 0x000e24000c1e1100 */
[----:B0-----:R-:W-:-:S05]  /*3890*/  PRMT R3, R65, 0x8880, RZ ;  /* 0x0000888041037816 */ /* 0x001fca00000000ff */
[----:B------:R-:W-:-:S07]  /*38a0*/  IMAD R0, R3, R58, RZ ;  /* 0x0000003a03007224 */ /* 0x000fce00078e02ff */
.L_x_100:
[----:B------:R-:W-:Y:S05]  /*38b0*/  BSYNC B1 ;  /* 0x0000000000017941 */ /* 0x000fea0003800000 */
.L_x_99:
[----:B------:R-:W-:Y:S01]  /*38c0*/  IMAD R55, R55, R23, R0 ;  /* 0x0000001737377224 */ /* 0x000fe200078e0200 */
[----:B------:R-:W-:Y:S06]  /*38d0*/  @P1 BRA `(.L_x_101) ;  /* 0x0000000400c81947 */ /* 0x000fec0003800000 */
[----:B------:R0:W-:Y:S01]  /*38e0*/  STG.E.U8 desc[UR52][R4.64+0x39], R55 ;  /* 0x0000393704007986 */ /* 0x0001e2000c101134 */
[----:B------:R-:W-:Y:S05]  /*38f0*/  BRA `(.L_x_101) ;  /* 0x0000000400c07947 */ /* 0x000fea0003800000 */
.L_x_36:
[C---:B------:R-:W-:Y:S02]  /*3900*/  ISETP.GE.AND P1, PT, R70.reuse, 0x1, PT ;  /* 0x000000014600780c */ /* 0x040fe40003f26270 */
[----:B------:R-:W-:Y:S02]  /*3910*/  ISETP.GE.AND P0, PT, R70, 0x2, PT ;  /* 0x000000024600780c */ /* 0x000fe40003f06270 */
[C---:B------:R-:W-:Y:S02]  /*3920*/  ISETP.LT.OR P4, PT, R14.reuse, 0x1, !P1 ;  /* 0x000000010e00780c */ /* 0x040fe40004f81670 */
[C---:B------:R-:W-:Y:S02]  /*3930*/  ISETP.LT.OR P5, PT, R14.reuse, 0x1, !P0 ;  /* 0x000000010e00780c */ /* 0x040fe400047a1670 */
[C---:B------:R-:W-:Y:S02]  /*3940*/  ISETP.LT.OR P1, PT, R14.reuse, 0x9, !P1 ;  /* 0x000000090e00780c */ /* 0x040fe40004f21670 */
[----:B------:R-:W-:-:S02]  /*3950*/  ISETP.LT.OR P0, PT, R14, 0x9, !P0 ;  /* 0x000000090e00780c */ /* 0x000fc40004701670 */
[C---:B------:R-:W-:Y:S02]  /*3960*/  ISETP.GE.AND P3, PT, R70.reuse, 0x9, PT ;  /* 0x000000094600780c */ /* 0x040fe40003f66270 */
[----:B------:R-:W-:-:S03]  /*3970*/  ISETP.GE.AND P2, PT, R70, 0xa, PT ;  /* 0x0000000a4600780c */ /* 0x000fc60003f46270 */
[-C--:B------:R-:W-:Y:S02]  /*3980*/  @!P4 IMAD R3, R24, R23.reuse, RZ ;  /* 0x000000171803c224 */ /* 0x080fe400078e02ff */
[-C--:B------:R-:W-:Y:S02]  /*3990*/  @!P5 IMAD R25, R25, R23.reuse, RZ ;  /* 0x000000171919d224 */ /* 0x080fe400078e02ff */
[-C--:B------:R-:W-:Y:S01]  /*39a0*/  @!P1 IMAD R9, R26, R23.reuse, RZ ;  /* 0x000000171a099224 */ /* 0x080fe200078e02ff */
[----:B------:R0:W-:Y:S01]  /*39b0*/  @!P4 STG.E.U8 desc[UR52][R6.64], R3 ;  /* 0x000000030600c986 */ /* 0x0001e2000c101134 */
[C---:B------:R-:W-:Y:S01]  /*39c0*/  ISETP.LT.OR P4, PT, R14.reuse, 0x1, !P3 ;  /* 0x000000010e00780c */ /* 0x040fe20005f81670 */
[----:B------:R-:W-:Y:S02]  /*39d0*/  @!P0 IMAD R27, R27, R23, RZ ;  /* 0x000000171b1b8224 */ /* 0x000fe400078e02ff */
[----:B------:R-:W-:Y:S01]  /*39e0*/  @!P5 STG.E.U8 desc[UR52][R6.64+0x1], R25 ;  /* 0x000001190600d986 */ /* 0x000fe2000c101134 */
[----:B------:R-:W-:-:S02]  /*39f0*/  ISETP.LT.OR P5, PT, R14, 0x1, !P2 ;  /* 0x000000010e00780c */ /* 0x000fc400057a1670 */
[C---:B------:R-:W-:Y:S01]  /*3a00*/  ISETP.LT.OR P2, PT, R14.reuse, 0x9, !P2 ;  /* 0x000000090e00780c */ /* 0x040fe20005741670 */
[----:B------:R1:W-:Y:S01]  /*3a10*/  @!P1 STG.E.U8 desc[UR52][R4.64], R9 ;  /* 0x0000000904009986 */ /* 0x0003e2000c101134 */
[----:B------:R-:W-:Y:S02]  /*3a20*/  ISETP.LT.OR P1, PT, R14, 0x9, !P3 ;  /* 0x000000090e00780c */ /* 0x000fe40005f21670 */
[C---:B------:R-:W-:Y:S01]  /*3a30*/  ISETP.GE.AND P3, PT, R70.reuse, 0x11, PT ;  /* 0x000000114600780c */ /* 0x040fe20003f66270 */
[----:B------:R-:W-:Y:S01]  /*3a40*/  @!P0 STG.E.U8 desc[UR52][R4.64+0x1], R27 ;  /* 0x0000011b04008986 */ /* 0x000fe2000c101134 */
[----:B------:R-:W-:Y:S01]  /*3a50*/  ISETP.GE.AND P0, PT, R70, 0x12, PT ;  /* 0x000000124600780c */ /* 0x000fe20003f06270 */
[----:B------:R-:W-:-:S04]  /*3a60*/  @!P4 IMAD R11, R28, R23, RZ ;  /* 0x000000171c0bc224 */ /* 0x000fc800078e02ff */
[-C--:B------:R-:W-:Y:S01]  /*3a70*/  @!P5 IMAD R29, R29, R23.reuse, RZ ;  /* 0x000000171d1dd224 */ /* 0x080fe200078e02ff */
[----:B------:R-:W-:Y:S01]  /*3a80*/  @!P4 STG.E.U8 desc[UR52][R6.64+0x8], R11 ;  /* 0x0000080b0600c986 */ /* 0x000fe2000c101134 */
[C---:B------:R-:W-:Y:S01]  /*3a90*/  ISETP.LT.OR P4, PT, R14.reuse, 0x1, !P3 ;  /* 0x000000010e00780c */ /* 0x040fe20005f81670 */
[-C--:B------:R-:W-:Y:S02]  /*3aa0*/  @!P2 IMAD R31, R31, R23.reuse, RZ ;  /* 0x000000171f1fa224 */ /* 0x080fe400078e02ff */
[----:B------:R-:W-:Y:S01]  /*3ab0*/  @!P5 STG.E.U8 desc[UR52][R6.64+0x9], R29 ;  /* 0x0000091d0600d986 */ /* 0x000fe2000c101134 */
[----:B------:R-:W-:Y:S01]  /*3ac0*/  ISETP.LT.OR P5, PT, R14, 0x1, !P0 ;  /* 0x000000010e00780c */ /* 0x000fe200047a1670 */
[----:B0-----:R-:W-:Y:S01]  /*3ad0*/  @!P1 IMAD R3, R30, R23, RZ ;  /* 0x000000171e039224 */ /* 0x001fe200078e02ff */
[----:B------:R-:W-:Y:S01]  /*3ae0*/  ISETP.LT.OR P0, PT, R14, 0x9, !P0 ;  /* 0x000000090e00780c */ /* 0x000fe20004701670 */
[----:B------:R-:W-:Y:S01]  /*3af0*/  @!P2 STG.E.U8 desc[UR52][R4.64+0x9], R31 ;  /* 0x0000091f0400a986 */ /* 0x000fe2000c101134 */
[----:B------:R-:W-:-:S03]  /*3b00*/  ISETP.GE.AND P2, PT, R70, 0x19, PT ;  /* 0x000000194600780c */ /* 0x000fc60003f46270 */
[----:B------:R0:W-:Y:S01]  /*3b10*/  @!P1 STG.E.U8 desc[UR52][R4.64+0x8], R3 ;  /* 0x0000080304009986 */ /* 0x0001e2000c101134 */
[----:B------:R-:W-:Y:S01]  /*3b20*/  ISETP.LT.OR P1, PT, R14, 0x9, !P3 ;  /* 0x000000090e00780c */ /* 0x000fe20005f21670 */
[----:B-1----:R-:W-:Y:S01]  /*3b30*/  @!P4 IMAD R9, R32, R23, RZ ;  /* 0x000000172009c224 */ /* 0x002fe200078e02ff */
[----:B------:R-:W-:-:S03]  /*3b40*/  ISETP.GE.AND P3, PT, R70, 0x1a, PT ;  /* 0x0000001a4600780c */ /* 0x000fc60003f66270 */
[-C--:B------:R-:W-:Y:S01]  /*3b50*/  @!P5 IMAD R33, R33, R23.reuse, RZ ;  /* 0x000000172121d224 */ /* 0x080fe200078e02ff */
[----:B------:R-:W-:Y:S01]  /*3b60*/  @!P4 STG.E.U8 desc[UR52][R6.64+0x10], R9 ;  /* 0x000010090600c986 */ /* 0x000fe2000c101134 */
[C---:B------:R-:W-:Y:S01]  /*3b70*/  ISETP.LT.OR P4, PT, R14.reuse, 0x1, !P3 ;  /* 0x000000010e00780c */ /* 0x040fe20005f81670 */
[-C--:B------:R-:W-:Y:S01]  /*3b80*/  @!P0 IMAD R35, R35, R23.reuse, RZ ;  /* 0x0000001723238224 */ /* 0x080fe200078e02ff */
[C---:B------:R-:W-:Y:S01]  /*3b90*/  ISETP.LT.OR P3, PT, R14.reuse, 0x9, !P3 ;  /* 0x000000090e00780c */ /* 0x040fe20005f61670 */
[----:B------:R-:W-:Y:S01]  /*3ba0*/  @!P5 STG.E.U8 desc[UR52][R6.64+0x11], R33 ;  /* 0x000011210600d986 */ /* 0x000fe2000c101134 */
[----:B------:R-:W-:Y:S02]  /*3bb0*/  ISETP.LT.OR P5, PT, R14, 0x1, !P2 ;  /* 0x000000010e00780c */ /* 0x000fe400057a1670 */
[----:B0-----:R-:W-:Y:S01]  /*3bc0*/  @!P1 IMAD R3, R34, R23, RZ ;  /* 0x0000001722039224 */ /* 0x001fe200078e02ff */
[----:B------:R-:W-:Y:S01]  /*3bd0*/  @!P0 STG.E.U8 desc[UR52][R4.64+0x11], R35 ;  /* 0x0000112304008986 */ /* 0x000fe2000c101134 */
[----:B------:R-:W-:-:S02]  /*3be0*/  ISETP.LT.OR P2, PT, R14, 0x9, !P2 ;  /* 0x000000090e00780c */ /* 0x000fc40005741670 */
[C---:B------:R-:W-:Y:S01]  /*3bf0*/  ISETP.GE.AND P0, PT, R70.reuse, 0x21, PT ;  /* 0x000000214600780c */ /* 0x040fe20003f06270 */
[----:B------:R0:W-:Y:S01]  /*3c00*/  @!P1 STG.E.U8 desc[UR52][R4.64+0x10], R3 ;  /* 0x0000100304009986 */ /* 0x0001e2000c101134 */
[----:B------:R-:W-:Y:S01]  /*3c10*/  ISETP.GE.AND P1, PT, R70, 0x22, PT ;  /* 0x000000224600780c */ /* 0x000fe20003f26270 */
[-C--:B------:R-:W-:Y:S02]  /*3c20*/  @!P4 IMAD R37, R37, R23.reuse, RZ ;  /* 0x000000172525c224 */ /* 0x080fe400078e02ff */
[-C--:B------:R-:W-:Y:S02]  /*3c30*/  @!P3 IMAD R39, R39, R23.reuse, RZ ;  /* 0x000000172727b224 */ /* 0x080fe400078e02ff */
[-C--:B------:R-:W-:Y:S01]  /*3c40*/  @!P5 IMAD R11, R36, R23.reuse, RZ ;  /* 0x00000017240bd224 */ /* 0x080fe200078e02ff */
[----:B------:R-:W-:Y:S01]  /*3c50*/  @!P4 STG.E.U8 desc[UR52][R6.64+0x19], R37 ;  /* 0x000019250600c986 */ /* 0x000fe2000c101134 */
[C---:B------:R-:W-:Y:S02]  /*3c60*/  ISETP.LT.OR P4, PT, R14.reuse, 0x1, !P0 ;  /* 0x000000010e00780c */ /* 0x040fe40004781670 */
[C---:B------:R-:W-:Y:S01]  /*3c70*/  ISETP.LT.OR P0, PT, R14.reuse, 0x9, !P0 ;  /* 0x000000090e00780c */ /* 0x040fe20004701670 */
[----:B------:R-:W-:Y:S01]  /*3c80*/  @!P5 STG.E.U8 desc[UR52][R6.64+0x18], R11 ;  /* 0x0000180b0600d986 */ /* 0x000fe2000c101134 */
[----:B------:R-:W-:Y:S01]  /*3c90*/  ISETP.LT.OR P5, PT, R14, 0x1, !P1 ;  /* 0x000000010e00780c */ /* 0x000fe20004fa1670 */
[----:B0-----:R-:W-:Y:S01]  /*3ca0*/  @!P2 IMAD R3, R38, R23, RZ ;  /* 0x000000172603a224 */ /* 0x001fe200078e02ff */
[----:B------:R-:W-:Y:S01]  /*3cb0*/  ISETP.LT.OR P1, PT, R14, 0x9, !P1 ;  /* 0x000000090e00780c */ /* 0x000fe20004f21670 */
[----:B------:R-:W-:Y:S01]  /*3cc0*/  @!P3 STG.E.U8 desc[UR52][R4.64+0x19], R39 ;  /* 0x000019270400b986 */ /* 0x000fe2000c101134 */
[----:B------:R-:W-:-:S03]  /*3cd0*/  ISETP.GE.AND P3, PT, R70, 0x29, PT ;  /* 0x000000294600780c */ /* 0x000fc60003f66270 */
[----:B------:R0:W-:Y:S01]  /*3ce0*/  @!P2 STG.E.U8 desc[UR52][R4.64+0x18], R3 ;  /* 0x000018030400a986 */ /* 0x0001e2000c101134 */
[----:B------:R-:W-:Y:S01]  /*3cf0*/  ISETP.GE.AND P2, PT, R70, 0x2a, PT ;  /* 0x0000002a4600780c */ /* 0x000fe20003f46270 */
[----:B------:R-:W-:-:S04]  /*3d00*/  @!P4 IMAD R9, R40, R23, RZ ;  /* 0x000000172809c224 */ /* 0x000fc800078e02ff */
[-C--:B------:R-:W-:Y:S01]  /*3d10*/  @!P5 IMAD R41, R41, R23.reuse, RZ ;  /* 0x000000172929d224 */ /* 0x080fe200078e02ff */
[----:B------:R-:W-:Y:S01]  /*3d20*/  @!P4 STG.E.U8 desc[UR52][R6.64+0x20], R9 ;  /* 0x000020090600c986 */ /* 0x000fe2000c101134 */
[C---:B------:R-:W-:Y:S01]  /*3d30*/  ISETP.LT.OR P4, PT, R14.reuse, 0x1, !P3 ;  /* 0x000000010e00780c */ /* 0x040fe20005f81670 */
[-C--:B------:R-:W-:Y:S01]  /*3d40*/  @!P1 IMAD R43, R43, R23.reuse, RZ ;  /* 0x000000172b2b9224 */ /* 0x080fe200078e02ff */
        /* <DEDUP_REMOVED lines=25> */
[----:B------:R1:W-:Y:S01]  /*3ee0*/  @!P4 STG.E.U8 desc[UR52][R6.64+0x30], R9 ;  /* 0x000030090600c986 */ /* 0x0003e2000c101134 */
[C---:B------:R-:W-:Y:S01]  /*3ef0*/  ISETP.LT.OR P4, PT, R14.reuse, 0x1, !P2 ;  /* 0x000000010e00780c */ /* 0x040fe20005781670 */
[-C--:B------:R-:W-:Y:S01]  /*3f00*/  @!P0 IMAD R51, R51, R23.reuse, RZ ;  /* 0x0000001733338224 */ /* 0x080fe200078e02ff */
[C---:B------:R-:W-:Y:S01]  /*3f10*/  ISETP.LT.OR P2, PT, R14.reuse, 0x9, !P2 ;  /* 0x000000090e00780c */ /* 0x040fe20005741670 */
[----:B------:R2:W-:Y:S01]  /*3f20*/  @!P5 STG.E.U8 desc[UR52][R6.64+0x31], R49 ;  /* 0x000031310600d986 */ /* 0x0005e2000c101134 */
[----:B------:R-:W-:Y:S01]  /*3f30*/  ISETP.LT.OR P5, PT, R14, 0x1, !P3 ;  /* 0x000000010e00780c */ /* 0x000fe20005fa1670 */
[-C--:B0-----:R-:W-:Y:S01]  /*3f40*/  @!P1 IMAD R3, R50, R23.reuse, RZ ;  /* 0x0000001732039224 */ /* 0x081fe200078e02ff */
[----:B------:R-:W-:Y:S01]  /*3f50*/  ISETP.LT.OR P3, PT, R14, 0x9, !P3 ;  /* 0x000000090e00780c */ /* 0x000fe20005f61670 */
[----:B------:R2:W-:Y:S04]  /*3f60*/  @!P0 STG.E.U8 desc[UR52][R4.64+0x31], R51 ;  /* 0x0000313304008986 */ /* 0x0005e8000c101134 */
[----:B------:R2:W-:Y:S02]  /*3f70*/  @!P1 STG.E.U8 desc[UR52][R4.64+0x30], R3 ;  /* 0x0000300304009986 */ /* 0x0005e4000c101134 */
[----:B------:R-:W-:-:S02]  /*3f80*/  @!P4 IMAD R11, R52, R23, RZ ;  /* 0x00000017340bc224 */ /* 0x000fc400078e02ff */
[-C--:B-1----:R-:W-:Y:S02]  /*3f90*/  @!P2 IMAD R9, R54, R23.reuse, RZ ;  /* 0x000000173609a224 */ /* 0x082fe400078e02ff */
[-C--:B------:R-:W-:Y:S01]  /*3fa0*/  @!P5 IMAD R53, R53, R23.reuse, RZ ;  /* 0x000000173535d224 */ /* 0x080fe200078e02ff */
[----:B------:R2:W-:Y:S01]  /*3fb0*/  @!P4 STG.E.U8 desc[UR52][R6.64+0x38], R11 ;  /* 0x0000380b0600c986 */ /* 0x0005e2000c101134 */
[----:B------:R-:W-:-:S03]  /*3fc0*/  @!P3 IMAD R55, R55, R23, RZ ;  /* 0x000000173737b224 */ /* 0x000fc600078e02ff */
[----:B------:R2:W-:Y:S04]  /*3fd0*/  @!P5 STG.E.U8 desc[UR52][R6.64+0x39], R53 ;  /* 0x000039350600d986 */ /* 0x0005e8000c101134 */
[----:B------:R2:W-:Y:S04]  /*3fe0*/  @!P2 STG.E.U8 desc[UR52][R4.64+0x38], R9 ;  /* 0x000038090400a986 */ /* 0x0005e8000c101134 */
[----:B------:R2:W-:Y:S02]  /*3ff0*/  @!P3 STG.E.U8 desc[UR52][R4.64+0x39], R55 ;  /* 0x000039370400b986 */ /* 0x0005e4000c101134 */
.L_x_101:
[----:B------:R-:W-:Y:S05]  /*4000*/  BSYNC B0 ;  /* 0x0000000000007941 */ /* 0x000fea0003800000 */
.L_x_35:
[----:B------:R-:W-:Y:S01]  /*4010*/  IMAD.U32 R2, RZ, RZ, UR50 ;  /* 0x00000032ff027e24 */ /* 0x000fe2000f8e00ff */
[----:B------:R-:W-:Y:S01]  /*4020*/  ULDC.64 UR4, c[0x0][0x650] ;  /* 0x0001940000047ab9 */ /* 0x000fe20000000a00 */
[----:B------:R-:W-:Y:S01]  /*4030*/  IMAD.U32 R0, RZ, RZ, UR37 ;  /* 0x00000025ff007e24 */ /* 0x000fe2000f8e00ff */
[----:B------:R1:W-:Y:S01]  /*4040*/  SYNCS.ARRIVE.TRANS64.A1T0 RZ, [R63+UR44], RZ ;  /* 0x000000ff3fff79a7 */ /* 0x0003e2000810002c */
[----:B0-2---:R-:W-:Y:S01]  /*4050*/  IMAD.U32 R3, RZ, RZ, UR51 ;  /* 0x00000033ff037e24 */ /* 0x005fe2000f8e00ff */
[C---:B------:R-:W-:Y:S01]  /*4060*/  LEA R16, P0, R2.reuse, R16, 0x1 ;  /* 0x0000001002107211 */ /* 0x040fe200078008ff */
[----:B------:R-:W-:Y:S02]  /*4070*/  IMAD.MOV.U32 R19, RZ, RZ, -0x1 ;  /* 0xffffffffff137424 */ /* 0x000fe400078e00ff */
[----:B------:R-:W-:Y:S01]  /*4080*/  IMAD.MOV.U32 R18, RZ, RZ, -0x1 ;  /* 0xffffffffff127424 */ /* 0x000fe200078e00ff */
[----:B------:R-:W-:Y:S01]  /*4090*/  LEA.HI.X R17, R2, R17, R0, 0x1, P0 ;  /* 0x0000001102117211 */ /* 0x000fe200000f0c00 */
[----:B------:R-:W-:Y:S01]  /*40a0*/  IMAD.MOV.U32 R2, RZ, RZ, -0x1 ;  /* 0xffffffffff027424 */ /* 0x000fe200078e00ff */
[----:B------:R-:W-:-:S02]  /*40b0*/  ISETP.GE.U32.AND P0, PT, R16, UR4, PT ;  /* 0x0000000410007c0c */ /* 0x000fc4000bf06070 */
[----:B------:R-:W-:Y:S02]  /*40c0*/  PRMT R0, RZ, 0x7610, R0 ;  /* 0x00007610ff007816 */ /* 0x000fe40000000000 */
[----:B------:R-:W-:-:S13]  /*40d0*/  ISETP.GE.U32.AND.EX P0, PT, R17, UR5, PT, P0 ;  /* 0x0000000511007c0c */ /* 0x000fda000bf06100 */
[----:B-1----:R-:W-:Y:S05]  /*40e0*/  @P0 BRA `(.L_x_102) ;  /* 0x00000004008c0947 */ /* 0x002fea0003800000 */
[----:B------:R-:W0:Y:S01]  /*40f0*/  S2UR UR6, SR_CTAID.X ;  /* 0x00000000000679c3 */ /* 0x000e220000002500 */
[----:B------:R-:W-:Y:S01]  /*4100*/  ULDC.64 UR4, c[0x0][0x628] ;  /* 0x00018a0000047ab9 */ /* 0x000fe20000000a00 */
[----:B------:R-:W-:Y:S01]  /*4110*/  ULDC UR7, c[0x0][0x150] ;  /* 0x0000540000077ab9 */ /* 0x000fe20000000800 */
[----:B------:R-:W-:Y:S01]  /*4120*/  ISETP.NE.U32.AND P0, PT, RZ, UR4, PT ;  /* 0x00000004ff007c0c */ /* 0x000fe2000bf05070 */
[----:B------:R-:W-:Y:S01]  /*4130*/  ULDC UR15, c[0x0][0x630] ;  /* 0x00018c00000f7ab9 */ /* 0x000fe20000000800 */
[C---:B------:R-:W-:Y:S01]  /*4140*/  R2UR UR16, R16.reuse ;  /* 0x00000000101072ca */ /* 0x040fe200000e0000 */
[----:B------:R-:W-:Y:S01]  /*4150*/  ULDC UR18, c[0x0][0x154] ;  /* 0x0000550000127ab9 */ /* 0x000fe20000000800 */
[----:B------:R-:W-:Y:S01]  /*4160*/  ISETP.NE.AND.EX P0, PT, RZ, UR5, PT, P0 ;  /* 0x00000005ff007c0c */ /* 0x000fe2000bf05300 */
[----:B------:R-:W1:Y:S01]  /*4170*/  S2UR UR21, SR_CTAID.Y ;  /* 0x00000000001579c3 */ /* 0x000e620000002600 */
[----:B------:R-:W-:Y:S02]  /*4180*/  R2UR UR17, R17 ;  /* 0x00000000111172ca */ /* 0x000fe400000e0000 */
[----:B------:R-:W-:-:S02]  /*4190*/  R2UR UR12, R16 ;  /* 0x00000000100c72ca */ /* 0x000fc400000e0000 */
[----:B------:R-:W-:Y:S02]  /*41a0*/  R2UR UR13, R17 ;  /* 0x00000000110d72ca */ /* 0x000fe400000e0000 */
[----:B0-----:R-:W-:-:S05]  /*41b0*/  I2FP.F32.U32 R0, UR6 ;  /* 0x0000000600007c45 */ /* 0x001fca0008201000 */
[----:B------:R-:W-:-:S04]  /*41c0*/  FMUL R0, R0, UR7 ;  /* 0x0000000700007c20 */ /* 0x000fc80008400000 */
[----:B------:R0:W2:Y:S01]  /*41d0*/  F2I.U32.TRUNC.NTZ R2, R0 ;  /* 0x0000000000027305 */ /* 0x0000a2000020f000 */
[----:B-1----:R-:W-:Y:S05]  /*41e0*/  @!P0 BRA `(.L_x_103) ;  /* 0x0000000000308947 */ /* 0x002fea0003800000 */
        /* <DEDUP_REMOVED lines=12> */
.L_x_103:
[----:B------:R-:W-:Y:S01]  /*42b0*/  USHF.R.U64 UR8, UR12, UR15, UR13 ;  /* 0x0000000f0c087299 */ /* 0x000fe2000800120d */
[----:B0-----:R-:W-:Y:S01]  /*42c0*/  I2FP.F32.U32 R0, UR21 ;  /* 0x0000001500007c45 */ /* 0x001fe20008201000 */
[----:B------:R-:W-:Y:S02]  /*42d0*/  USHF.R.U32.HI UR4, URZ, UR15, UR13 ;  /* 0x0000000f3f047299 */ /* 0x000fe4000801160d */
[----:B------:R-:W-:Y:S02]  /*42e0*/  UIADD3 UR7, UP0, URZ, -UR8, URZ ;  /* 0x800000083f077290 */ /* 0x000fe4000ff1e03f */
[----:B------:R-:W-:Y:S01]  /*42f0*/  FMUL R0, R0, UR18 ;  /* 0x0000001200007c20 */ /* 0x000fe20008400000 */
[----:B------:R-:W-:Y:S01]  /*4300*/  ULDC.64 UR12, c[0x0][0x620] ;  /* 0x00018800000c7ab9 */ /* 0x000fe20000000a00 */
[----:B------:R-:W-:Y:S01]  /*4310*/  UIADD3.X UR4, URZ, ~UR4, URZ, UP0, !UPT ;  /* 0x800000043f047290 */ /* 0x000fe200087fe43f */
[----:B------:R-:W-:Y:S01]  /*4320*/  UMOV UR10, UR16 ;  /* 0x00000010000a7c82 */ /* 0x000fe20008000000 */
[----:B------:R-:W-:-:S02]  /*4330*/  UMOV UR11, UR17 ;  /* 0x00000011000b7c82 */ /* 0x000fc40008000000 */
[----:B------:R-:W0:Y:S01]  /*4340*/  F2I.U32.TRUNC.NTZ R0, R0 ;  /* 0x0000000000007305 */ /* 0x000e22000020f000 */
[----:B------:R-:W-:Y:S01]  /*4350*/  UIMAD UR4, UR4, UR12, URZ ;  /* 0x0000000c040472a4 */ /* 0x000fe2000f8e023f */
[----:B--2---:R-:W-:Y:S01]  /*4360*/  R2UR UR17, R2 ;  /* 0x00000000021172ca */ /* 0x004fe200000e0000 */
[----:B------:R-:W-:Y:S02]  /*4370*/  UIMAD.WIDE.U32 UR10, UR7, UR12, UR10 ;  /* 0x0000000c070a72a5 */ /* 0x000fe4000f8e000a */
[----:B------:R-:W-:Y:S01]  /*4380*/  UIMAD UR7, UR7, UR13, UR4 ;  /* 0x0000000d070772a4 */ /* 0x000fe2000f8e0204 */
[----:B------:R-:W-:Y:S01]  /*4390*/  ULDC UR23, c[0x0][0x658] ;  /* 0x0001960000177ab9 */ /* 0x000fe20000000800 */
[----:B------:R-:W-:Y:S02]  /*43a0*/  UMOV UR15, 0xffffffff ;  /* 0xffffffff000f7882 */ /* 0x000fe40000000000 */
[----:B------:R-:W-:Y:S01]  /*43b0*/  UIADD3 UR7, UR11, UR7, URZ ;  /* 0x000000070b077290 */ /* 0x000fe2000fffe03f */
[----:B------:R-:W-:Y:S01]  /*43c0*/  ULDC UR12, c[0x0][0x618] ;  /* 0x00018600000c7ab9 */ /* 0x000fe20000000800 */
[----:B------:R-:W-:Y:S01]  /*43d0*/  ULDC.64 UR4, c[0x0][0x640] ;  /* 0x0001900000047ab9 */ /* 0x000fe20000000a00 */
[----:B------:R-:W-:Y:S01]  /*43e0*/  USHF.L.U32 UR19, UR15, UR23, URZ ;  /* 0x000000170f137299 */ /* 0x000fe2000800063f */
[----:B------:R-:W-:Y:S01]  /*43f0*/  ISETP.NE.U32.AND P0, PT, RZ, UR4, PT ;  /* 0x00000004ff007c0c */ /* 0x000fe2000bf05070 */
[----:B------:R-:W-:Y:S01]  /*4400*/  USHF.R.U64 UR15, UR10, UR12, UR7 ;  /* 0x0000000c0a0f7299 */ /* 0x000fe20008001207 */
[----:B0-----:R-:W-:Y:S01]  /*4410*/  R2UR UR13, R0 ;  /* 0x00000000000d72ca */ /* 0x001fe200000e0000 */
[----:B------:R-:W-:Y:S01]  /*4420*/  USHF.R.U32.HI UR7, URZ, UR12, UR7 ;  /* 0x0000000c3f077299 */ /* 0x000fe20008011607 */
[----:B------:R-:W-:Y:S01]  /*4430*/  ISETP.NE.AND.EX P0, PT, RZ, UR5, PT, P0 ;  /* 0x00000005ff007c0c */ /* 0x000fe2000bf05300 */
[----:B------:R-:W-:Y:S01]  /*4440*/  ULDC UR22, c[0x0][0x608] ;  /* 0x0001820000167ab9 */ /* 0x000fe20000000800 */
[----:B------:R-:W-:-:S02]  /*4450*/  UIADD3 UR10, -UR17, URZ, URZ ;  /* 0x0000003f110a7290 */ /* 0x000fc4000fffe13f */
[----:B------:R-:W-:Y:S02]  /*4460*/  USHF.R.U64 UR18, UR15, UR22, UR7 ;  /* 0x000000160f127299 */ /* 0x000fe40008001207 */
[----:B------:R-:W-:Y:S01]  /*4470*/  USHF.R.U32.HI UR7, URZ, UR22, UR7 ;  /* 0x000000163f077299 */ /* 0x000fe20008011607 */
[----:B------:R-:W-:Y:S01]  /*4480*/  UMOV UR16, 0x1 ;  /* 0x0000000100107882 */ /* 0x000fe20000000000 */
[----:B------:R-:W-:Y:S02]  /*4490*/  ULDC UR20, c[0x0][0x144] ;  /* 0x0000510000147ab9 */ /* 0x000fe40000000800 */
[----:B------:R-:W-:Y:S01]  /*44a0*/  USHF.R.U64 UR17, UR18, UR23, UR7 ;  /* 0x0000001712117299 */ /* 0x000fe20008001207 */
[----:B------:R-:W-:Y:S01]  /*44b0*/  ULDC UR9, c[0x0][0x600] ;  /* 0x0001800000097ab9 */ /* 0x000fe20000000800 */
[----:B------:R-:W-:Y:S02]  /*44c0*/  UIADD3 UR22, -UR13, URZ, URZ ;  /* 0x0000003f0d167290 */ /* 0x000fe4000fffe13f */
[----:B------:R-:W-:-:S02]  /*44d0*/  USHF.L.U32 UR16, UR16, UR23, URZ ;  /* 0x0000001710107299 */ /* 0x000fc4000800063f */
[----:B------:R-:W-:Y:S02]  /*44e0*/  USHF.R.U32.HI UR13, URZ, UR23, UR7 ;  /* 0x000000173f0d7299 */ /* 0x000fe40008011607 */
[----:B------:R-:W-:Y:S02]  /*44f0*/  UIADD3 UR14, UR9, -0x1, URZ ;  /* 0xffffffff090e7890 */ /* 0x000fe4000fffe03f */
[----:B------:R-:W-:Y:S02]  /*4500*/  ULOP3.LUT UR19, URZ, UR19, URZ, 0x33, !UPT ;  /* 0x000000133f137292 */ /* 0x000fe4000f8e333f */
[----:B------:R-:W-:Y:S01]  /*4510*/  UIMAD UR23, UR20, UR10, UR6 ;  /* 0x0000000a141772a4 */ /* 0x000fe2000f8e0206 */
[----:B------:R-:W-:Y:S01]  /*4520*/  ULDC UR26, c[0x0][0x148] ;  /* 0x00005200001a7ab9 */ /* 0x000fe20000000800 */
[----:B------:R-:W-:Y:S01]  /*4530*/  ULDC UR24, c[0x0][0x648] ;  /* 0x0001920000187ab9 */ /* 0x000fe20000000800 */
[----:B------:R-:W-:Y:S01]  /*4540*/  ULDC UR25, c[0x0][0x638] ;  /* 0x00018e0000197ab9 */ /* 0x000fe20000000800 */
        /* <DEDUP_REMOVED lines=12> */
.L_x_104:
[----:B------:R-:W-:Y:S01]  /*4610*/  UISETP.NE.AND UP0, UPT, UR38, URZ, UPT ;  /* 0x0000003f2600728c */ /* 0x000fe2000bf05270 */
[----:B------:R-:W-:Y:S01]  /*4620*/  IMAD.MOV.U32 R0, RZ, RZ, 0x1 ;  /* 0x00000001ff007424 */ /* 0x000fe200078e00ff */
[----:B------:R-:W-:Y:S01]  /*4630*/  USHF.R.U64 UR4, UR12, UR24, UR13 ;  /* 0x000000180c047299 */ /* 0x000fe2000800120d */
[----:B------:R-:W-:Y:S01]  /*4640*/  IMAD.U32 R2, RZ, RZ, UR8 ;  /* 0x00000008ff027e24 */ /* 0x000fe2000f8e00ff */
[----:B------:R-:W-:Y:S02]  /*4650*/  ULOP3.LUT UR19, UR18, UR19, URZ, 0xc0, !UPT ;  /* 0x0000001312137292 */ /* 0x000fe4000f8ec03f */
[----:B------:R-:W-:Y:S02]  /*4660*/  UIADD3 UR5, -UR4, URZ, URZ ;  /* 0x0000003f04057290 */ /* 0x000fe4000fffe13f */
[----:B------:R-:W-:Y:S02]  /*4670*/  ULOP3.LUT UR14, UR15, UR14, URZ, 0xc0, !UPT ;  /* 0x0000000e0f0e7292 */ /* 0x000fe4000f8ec03f */
[----:B------:R-:W-:-:S02]  /*4680*/  UIMAD UR4, UR16, UR4, UR19 ;  /* 0x00000004100472a4 */ /* 0x000fc4000f8e0213 */
[----:B------:R-:W-:Y:S02]  /*4690*/  @UP0 UIMAD UR23, UR26, UR22, UR21 ;  /* 0x000000161a1702a4 */ /* 0x000fe4000f8e0215 */
[----:B------:R-:W-:-:S03]  /*46a0*/  UIMAD UR17, UR5, UR25, UR17 ;  /* 0x00000019051172a4 */ /* 0x000fc6000f8e0211 */
[----:B------:R-:W-:Y:S01]  /*46b0*/  ULDC UR5, c[0x0][0x610] ;  /* 0x0001840000057ab9 */ /* 0x000fe20000000800 */
[----:B------:R-:W-:Y:S02]  /*46c0*/  UIMAD UR17, UR17, UR9, UR14 ;  /* 0x00000009111172a4 */ /* 0x000fe4000f8e020e */
[----:B------:R-:W-:-:S04]  /*46d0*/  UIMAD UR4, UR4, UR5, UR23 ;  /* 0x00000005040472a4 */ /* 0x000fc8000f8e0217 */
[----:B------:R-:W-:Y:S02]  /*46e0*/  USEL UR5, UR17, UR4, !UP0 ;  /* 0x0000000411057287 */ /* 0x000fe4000c000000 */
[----:B------:R-:W-:-:S04]  /*46f0*/  USEL UR4, UR4, UR17, !UP0 ;  /* 0x0000001104047287 */ /* 0x000fc8000c000000 */
[----:B------:R-:W-:Y:S02]  /*4700*/  IMAD.U32 R18, RZ, RZ, UR5 ;  /* 0x00000005ff127e24 */ /* 0x000fe4000f8e00ff */
[----:B------:R-:W-:-:S07]  /*4710*/  IMAD.U32 R19, RZ, RZ, UR4 ;  /* 0x00000004ff137e24 */ /* 0x000fce000f8e00ff */
.L_x_102:
[----:B------:R-:W-:Y:S02]  /*4720*/  LOP3.LUT P0, RZ, R0, 0xff, RZ, 0xc0, !PT ;  /* 0x000000ff00ff7812 */ /* 0x000fe4000780c0ff */
[----:B------:R-:W-:-:S11]  /*4730*/  LOP3.LUT R67, R67, 0x1, RZ, 0x3c, !PT ;  /* 0x0000000143437812 */ /* 0x000fd600078e3cff */
[----:B------:R-:W-:Y:S05]  /*4740*/  @P0 BRA `(.L_x_105) ;  /* 0xffffffd000100947 */ /* 0x000fea000383ffff */
[----:B------:R-:W-:Y:S05]  /*4750*/  EXIT ;  /* 0x000000000000794d */ /* 0x000fea0003800000 */
.L_x_16:
[----:B------:R-:W-:-:S08]  /*4760*/  ISETP.NE.AND P0, PT, RZ, UR6, PT ;  /* 0x00000006ff007c0c */ /* 0x000fd0000bf05270 */
[----:B-----5:R-:W0:-:S00]  /*4770*/  USETMAXREG.DEALLOC.CTAPOOL 0x28 ;  /* 0x00000028000079c8 */ /* 0x020e0000080e0500 */
[----:B------:R-:W-:Y:S05]  /*4780*/  @P0 EXIT ;  /* 0x000000000000094d */ /* 0x000fea0003800000 */
[----:B0-----:R-:W-:Y:S01]  /*4790*/  LOP3.LUT P0, RZ, R0, 0xff, RZ, 0xc0, !PT ;  /* 0x000000ff00ff7812 */ /* 0x001fe2000780c0ff */
[----:B------:R-:W-:Y:S02]  /*47a0*/  IMAD.MOV.U32 R0, RZ, RZ, 0x1 ;  /* 0x00000001ff007424 */ /* 0x000fe400078e00ff */
[----:B------:R-:W-:-:S10]  /*47b0*/  IMAD.MOV.U32 R8, RZ, RZ, RZ ;  /* 0x000000ffff087224 */ /* 0x000fd400078e00ff */
[----:B------:R-:W-:Y:S05]  /*47c0*/  @!P0 BRA `(.L_x_106) ;  /* 0x0000000c00388947 */ /* 0x000fea0003800000 */
[----:B------:R-:W0:Y:S01]  /*47d0*/  S2UR UR8, SR_CgaCtaId ;  /* 0x00000000000879c3 */ /* 0x000e220000008800 */
[----:B------:R-:W-:Y:S01]  /*47e0*/  LOP3.LUT P0, RZ, R3, 0x1f, RZ, 0xc0, !PT ;  /* 0x0000001f03ff7812 */ /* 0x000fe2000780c0ff */
[----:B------:R-:W-:Y:S01]  /*47f0*/  ULDC UR5, c[0x0][0x658] ;  /* 0x0001960000057ab9 */ /* 0x000fe20000000800 */
[----:B------:R-:W-:Y:S01]  /*4800*/  UMOV UR6, 0xffffffff ;  /* 0xffffffff00067882 */ /* 0x000fe20000000000 */
[----:B------:R-:W-:Y:S01]  /*4810*/  BSSY B0, `(.L_x_106) ;  /* 0x00000c9000007945 */ /* 0x000fe20003800000 */
[----:B------:R-:W-:Y:S01]  /*4820*/  USHF.L.U32 UR6, UR6, UR5, URZ ;  /* 0x0000000506067299 */ /* 0x000fe2000800063f */
[C---:B------:R-:W-:Y:S01]  /*4830*/  ISETP.NE.AND P3, PT, R4.reuse, RZ, PT ;  /* 0x000000ff0400720c */ /* 0x040fe20003f65270 */
[----:B------:R-:W-:Y:S01]  /*4840*/  IMAD.MOV.U32 R10, RZ, RZ, 0x1 ;  /* 0x00000001ff0a7424 */ /* 0x000fe200078e00ff */
[----:B------:R-:W-:Y:S01]  /*4850*/  ISETP.NE.OR P0, PT, R4, RZ, !P0 ;  /* 0x000000ff0400720c */ /* 0x000fe20004705670 */
[----:B------:R-:W-:Y:S01]  /*4860*/  IMAD.MOV.U32 R0, RZ, RZ, 0x1 ;  /* 0x00000001ff007424 */ /* 0x000fe200078e00ff */
[----:B------:R-:W-:Y:S01]  /*4870*/  ULDC UR4, c[0x0][0x600] ;  /* 0x0001800000047ab9 */ /* 0x000fe20000000800 */
[----:B------:R-:W-:Y:S01]  /*4880*/  IMAD.MOV.U32 R8, RZ, RZ, RZ ;  /* 0x000000ffff087224 */ /* 0x000fe200078e00ff */
[----:B------:R-:W-:Y:S01]  /*4890*/  UMOV UR7, 0x1 ;  /* 0x0000000100077882 */ /* 0x000fe20000000000 */
[----:B------:R-:W-:-:S02]  /*48a0*/  UIADD3 UR22, UR39, 0x1, URZ ;  /* 0x0000000127167890 */ /* 0x000fc4000fffe03f */
[----:B------:R-:W-:Y:S02]  /*48b0*/  ULOP3.LUT UR23, UR36, 0x2, URZ, 0xfc, !UPT ;  /* 0x0000000224177892 */ /* 0x000fe4000f8efc3f */
[----:B------:R-:W-:Y:S02]  /*48c0*/  UIADD3 UR4, UR4, -0x1, URZ ;  /* 0xffffffff04047890 */ /* 0x000fe4000fffe03f */
[----:B------:R-:W-:Y:S02]  /*48d0*/  USHF.L.U32 UR5, UR7, UR5, URZ ;  /* 0x0000000507057299 */ /* 0x000fe4000800063f */
[----:B------:R-:W-:Y:S01]  /*48e0*/  ULOP3.LUT UR6, URZ, UR6, URZ, 0x33, !UPT ;  /* 0x000000063f067292 */ /* 0x000fe2000f8e333f */
[----:B------:R-:W-:Y:S01]  /*48f0*/  ULDC.64 UR20, c[0x0][0x198] ;  /* 0x0000660000147ab9 */ /* 0x000fe20000000a00 */
[----:B0-----:R-:W-:-:S05]  /*4900*/  IMAD.U32 R12, RZ, RZ, UR8 ;  /* 0x00000008ff0c7e24 */ /* 0x001fca000f8e00ff */
[----:B------:R-:W-:-:S07]  /*4910*/  LEA R9, R12, 0x180, 0xc ;  /* 0x000001800c097811 */ /* 0x000fce00078e60ff */
.L_x_118:
[----:B------:R-:W-:-:S03]  /*4920*/  UMOV UR7, 0xffffffff ;  /* 0xffffffff00077882 */ /* 0x000fc60000000000 */
[----:B------:R-:W-:Y:S05]  /*4930*/  BRA.DIV UR7, `(.L_x_107) ;  /* 0x0000000e07f47947 */ /* 0x000fea000b800000 */
[----:B------:R-:W-:-:S13]  /*4940*/  ELECT P6, URZ, PT ;  /* 0x00000000003f782f */ /* 0x000fda00038c0000 */
.L_x_131:
[----:B------:R-:W0:Y:S01]  /*4950*/  LDC R3, c[0x0][0x28c] ;  /* 0x0000a300ff037b82 */ /* 0x000e220000000800 */
[----:B------:R-:W-:Y:S01]  /*4960*/  BSSY B1, `(.L_x_108) ;  /* 0x000003c000017945 */ /* 0x000fe20003800000 */
[----:B0-----:R-:W-:-:S13]  /*4970*/  ISETP.LT.OR P6, PT, R3, 0x1, !P6 ;  /* 0x000000010300780c */ /* 0x001fda00077c1670 */
[----:B------:R-:W-:Y:S05]  /*4980*/  @P6 BRA `(.L_x_109) ;  /* 0x0000000000e46947 */ /* 0x000fea0003800000 */
[----:B------:R-:W-:Y:S02]  /*4990*/  IMAD R12, R19, 0x2, R12 ;  /* 0x00000002130c7824 */ /* 0x000fe400078e020c */
[----:B------:R-:W-:Y:S02]  /*49a0*/  IMAD.SHL.U32 R18, R18, 0x40, RZ ;  /* 0x0000004012127824 */ /* 0x000fe400078e00ff */
[----:B------:R-:W-:Y:S02]  /*49b0*/  IMAD.MOV.U32 R13, RZ, RZ, RZ ;  /* 0x000000ffff0d7224 */ /* 0x000fe400078e00ff */
[----:B------:R-:W-:Y:S02]  /*49c0*/  IMAD.U32 R15, RZ, RZ, UR22 ;  /* 0x00000016ff0f7e24 */ /* 0x000fe4000f8e00ff */
[----:B------:R-:W-:Y:S02]  /*49d0*/  IMAD.MOV.U32 R3, RZ, RZ, R0 ;  /* 0x000000ffff037224 */ /* 0x000fe400078e0000 */
[----:B------:R-:W-:-:S02]  /*49e0*/  IMAD.MOV.U32 R4, RZ, RZ, R8 ;  /* 0x000000ffff047224 */ /* 0x000fc400078e0008 */
[----:B------:R-:W-:-:S07]  /*49f0*/  IMAD.SHL.U32 R7, R12, 0x20, RZ ;  /* 0x000000200c077824 */ /* 0x000fce00078e00ff */
.L_x_113:
[----:B------:R-:W0:Y:S01]  /*4a00*/  S2UR UR7, SR_CgaCtaId ;  /* 0x00000000000779c3 */ /* 0x000e220000008800 */
[----:B------:R-:W-:-:S07]  /*4a10*/  MOV R5, 0x400 ;  /* 0x0000040000057802 */ /* 0x000fce0000000f00 */
[----:B------:R-:W1:Y:S01]  /*4a20*/  @!P3 LDC R6, c[0x0][0x500] ;  /* 0x00014000ff06bb82 */ /* 0x000e620000000800 */
[----:B0-----:R-:W-:-:S05]  /*4a30*/  IMAD.U32 R12, RZ, RZ, UR7 ;  /* 0x00000007ff0c7e24 */ /* 0x001fca000f8e00ff */
[----:B------:R-:W-:Y:S02]  /*4a40*/  LEA R11, R12, R5, 0x18 ;  /* 0x000000050c0b7211 */ /* 0x000fe400078ec0ff */
[----:B------:R-:W-:-:S03]  /*4a50*/  SHF.L.U32 R5, R3, 0x1f, RZ ;  /* 0x0000001f03057819 */ /* 0x000fc600000006ff */
[----:B------:R-:W-:-:S04]  /*4a60*/  IMAD R14, R4, 0x8, R11 ;  /* 0x00000008040e7824 */ /* 0x000fc800078e020b */
[----:B------:R-:W0:Y:S02]  /*4a70*/  SYNCS.PHASECHK.TRANS64.TRYWAIT P1, [R14+URZ+0x20], R5 ;  /* 0x000020050e0075a7 */ /* 0x000e24000802017f */
[----:B01----:R-:W-:Y:S05]  /*4a80*/  @!P1 BRA `(.L_x_110) ;  /* 0x0000000c00c09947 */ /* 0x003fea0003800000 */
.L_x_132:
[----:B------:R-:W-:Y:S01]  /*4a90*/  UPRMT UR7, UR23, 0x9910, URZ ;  /* 0x0000991017077896 */ /* 0x000fe2000800003f */
[----:B------:R1:W-:Y:S03]  /*4aa0*/  @!P3 SYNCS.ARRIVE.TRANS64 RZ, [R14+URZ], R6 ;  /* 0x000000060effb9a7 */ /* 0x0003e6000800003f */
[----:B------:R-:W-:-:S06]  /*4ab0*/  UISETP.NE.AND UP0, UPT, UR7, 0x2, UPT ;  /* 0x000000020700788c */ /* 0x000fcc000bf05270 */
[----:B------:R-:W-:-:S13]  /*4ac0*/  PLOP3.LUT P1, PT, PT, PT, UP0, 0x80, 0x0 ;  /* 0x000000000000781c */ /* 0x000fda0003f2f008 */
[----:B-1----:R-:W-:Y:S05]  /*4ad0*/  @P1 BRA `(.L_x_111) ;  /* 0x0000000000041947 */ /* 0x002fea0003800000 */
[----:B------:R-:W-:Y:S01]  /*4ae0*/  BPT.TRAP 0x1 ;  /* 0x000000040000795c */ /* 0x000fe20000300000 */
.L_x_111:
[----:B------:R-:W-:Y:S05]  /*4af0*/  @P0 BRA `(.L_x_112) ;  /* 0x0000000000040947 */ /* 0x000fea0003800000 */
[----:B------:R-:W-:Y:S01]  /*4b00*/  BPT.TRAP 0x1 ;  /* 0x000000040000795c */ /* 0x000fe20000300000 */
.L_x_112:
[C---:B0-----:R-:W-:Y:S01]  /*4b10*/  IMAD R5, R4.reuse, 0x2000, R9 ;  /* 0x0000200004057824 */ /* 0x041fe200078e0209 */
[----:B------:R-:W-:Y:S01]  /*4b20*/  R2UR UR8, R11 ;  /* 0x000000000b0872ca */ /* 0x000fe200000e0000 */
[----:B------:R-:W-:Y:S01]  /*4b30*/  IMAD R6, R4, 0x2000, R11 ;  /* 0x0000200004067824 */ /* 0x000fe200078e020b */
[----:B------:R-:W-:Y:S01]  /*4b40*/  R2UR UR13, R7 ;  /* 0x00000000070d72ca */ /* 0x000fe200000e0000 */
[----:B------:R-:W-:Y:S01]  /*4b50*/  VIADD R15, R15, 0xffffffff ;  /* 0xffffffff0f0f7836 */ /* 0x000fe20000000000 */
[----:B------:R-:W-:Y:S01]  /*4b60*/  R2UR UR7, R5 ;  /* 0x00000000050772ca */ /* 0x000fe200000e0000 */
[----:B------:R-:W-:Y:S01]  /*4b70*/  UIADD3 UR14, UP0, UR20, 0xf0, URZ ;  /* 0x000000f0140e7890 */ /* 0x000fe2000ff1e03f */
[----:B------:R-:W-:Y:S01]  /*4b80*/  R2UR UR11, R6 ;  /* 0x00000000060b72ca */ /* 0x000fe200000e0000 */
[----:B------:R-:W-:Y:S01]  /*4b90*/  UIADD3 UR24, UP1, UR20, 0x1f0, URZ ;  /* 0x000001f014187890 */ /* 0x000fe2000ff3e03f */
[----:B------:R-:W-:Y:S01]  /*4ba0*/  R2UR UR9, R14 ;  /* 0x000000000e0972ca */ /* 0x000fe200000e0000 */
[----:B------:R-:W-:Y:S01]  /*4bb0*/  UIADD3.X UR15, URZ, UR21, URZ, UP0, !UPT ;  /* 0x000000153f0f7290 */ /* 0x000fe200087fe43f */
[----:B------:R-:W-:Y:S01]  /*4bc0*/  R2UR UR10, R13 ;  /* 0x000000000d0a72ca */ /* 0x000fe200000e0000 */
[----:B------:R-:W-:Y:S01]  /*4bd0*/  VIADD R4, R4, 0x1 ;  /* 0x0000000104047836 */ /* 0x000fe20000000000 */
[----:B------:R-:W-:Y:S01]  /*4be0*/  R2UR UR12, R2 ;  /* 0x00000000020c72ca */ /* 0x000fe200000e0000 */
[----:B------:R-:W-:Y:S01]  /*4bf0*/  UIADD3.X UR25, URZ, UR21, URZ, UP1, !UPT ;  /* 0x000000153f197290 */ /* 0x000fe20008ffe43f */
[----:B------:R-:W-:Y:S01]  /*4c00*/  R2UR UR18, R18 ;  /* 0x00000000121272ca */ /* 0x000fe200000e0000 */
[----:B------:R-:W-:Y:S01]  /*4c10*/  UMOV UR19, 0x30000 ;  /* 0x0003000000137882 */ /* 0x000fe20000000000 */
[----:B------:R-:W-:Y:S01]  /*4c20*/  ISETP.GT.AND P2, PT, R15, 0x1, PT ;  /* 0x000000010f00780c */ /* 0x000fe20003f44270 */
[----:B------:R-:W-:Y:S01]  /*4c30*/  UIADD3 UR8, UR8, UR7, URZ ;  /* 0x0000000708087290 */ /* 0x000fe2000fffe03f */
[----:B------:R-:W-:Y:S01]  /*4c40*/  ISETP.NE.AND P1, PT, R4, 0x4, PT ;  /* 0x000000040400780c */ /* 0x000fe20003f25270 */
[----:B------:R-:W-:Y:S01]  /*4c50*/  UIADD3 UR7, UR11, 0x8180, URZ ;  /* 0x000081800b077890 */ /* 0x000fe2000fffe03f */
[----:B------:R-:W-:Y:S01]  /*4c60*/  VIADD R13, R13, 0x80 ;  /* 0x000000800d0d7836 */ /* 0x000fe20000000000 */
[----:B------:R-:W-:Y:S01]  /*4c70*/  UMOV UR16, 0x0 ;  /* 0x0000000000107882 */ /* 0x000fe20000000000 */
[----:B------:R-:W-:Y:S01]  /*4c80*/  UMOV UR17, 0x10000000 ;  /* 0x1000000000117882 */ /* 0x000fe20000000000 */
[----:B------:R-:W-:Y:S01]  /*4c90*/  UMOV UR11, UR13 ;  /* 0x0000000d000b7c82 */ /* 0x000fe20008000000 */
[----:B------:R-:W-:-:S02]  /*4ca0*/  SEL R6, RZ, 0x1, P1 ;  /* 0x00000001ff067807 */ /* 0x000fc40000800000 */
[----:B------:R0:W-:Y:S01]  /*4cb0*/  UTMALDG.3D.MULTICAST [UR8], [UR14], UR19, desc[UR16] ;  /* 0x000010080e0073b4 */ /* 0x0001e20008011813 */
[----:B------:R-:W-:Y:S02]  /*4cc0*/  SEL R4, R4, RZ, P1 ;  /* 0x000000ff04047207 */ /* 0x000fe40000800000 */
[----:B------:R-:W-:Y:S01]  /*4cd0*/  LOP3.LUT R3, R3, R6, RZ, 0x3c, !PT ;  /* 0x0000000603037212 */ /* 0x000fe200078e3cff */
[----:B0-----:R-:W-:Y:S01]  /*4ce0*/  UMOV UR8, UR7 ;  /* 0x0000000700087c82 */ /* 0x001fe20008000000 */
[----:B------:R-:W-:Y:S02]  /*4cf0*/  UMOV UR11, UR18 ;  /* 0x00000012000b7c82 */ /* 0x000fe40008000000 */
[----:B------:R0:W-:Y:S02]  /*4d00*/  UTMALDG.3D [UR8], [UR24], desc[UR16] ;  /* 0x00001008180075b4 */ /* 0x0001e40008011000 */
[----:B0-----:R-:W-:Y:S05]  /*4d10*/  @P2 BRA `(.L_x_113) ;  /* 0xfffffffc00382947 */ /* 0x001fea000383ffff */
.L_x_109:
[----:B------:R-:W-:Y:S05]  /*4d20*/  BSYNC B1 ;  /* 0x0000000000017941 */ /* 0x000fea0003800000 */
.L_x_108:
[----:B------:R-:W-:Y:S01]  /*4d30*/  LOP3.LUT P4, RZ, R10, 0xff, RZ, 0xc0, !PT ;  /* 0x000000ff0aff7812 */ /* 0x000fe2000788c0ff */
[----:B------:R-:W-:Y:S01]  /*4d40*/  VIADD R8, R8, UR39 ;  /* 0x0000002708087c36 */ /* 0x000fe20008000000 */
[----:B------:R-:W-:Y:S01]  /*4d50*/  ULDC.64 UR8, c[0x0][0x650] ;  /* 0x0001940000087ab9 */ /* 0x000fe20000000a00 */
[----:B------:R-:W-:Y:S01]  /*4d60*/  IMAD.U32 R4, RZ, RZ, UR39 ;  /* 0x00000027ff047e24 */ /* 0x000fe2000f8e00ff */
[----:B------:R-:W-:Y:S01]  /*4d70*/  BSSY B1, `(.L_x_114) ;  /* 0x0000070000017945 */ /* 0x000fe20003800000 */
[----:B------:R-:W-:Y:S01]  /*4d80*/  IMAD.MOV.U32 R19, RZ, RZ, -0x1 ;  /* 0xffffffffff137424 */ /* 0x000fe200078e00ff */
[----:B------:R-:W-:Y:S01]  /*4d90*/  ISETP.GT.U32.AND P1, PT, R8, 0x3, PT ;  /* 0x000000030800780c */ /* 0x000fe20003f24070 */
[----:B------:R-:W-:Y:S01]  /*4da0*/  IMAD.MOV.U32 R18, RZ, RZ, -0x1 ;  /* 0xffffffffff127424 */ /* 0x000fe200078e00ff */
[----:B------:R-:W-:Y:S02]  /*4db0*/  SHF.R.U32.HI R2, RZ, 0x2, R8 ;  /* 0x00000002ff027819 */ /* 0x000fe40000011608 */
[----:B------:R-:W-:-:S02]  /*4dc0*/  ISETP.LT.U32.AND P1, PT, R4, 0x4, P1 ;  /* 0x000000040400780c */ /* 0x000fc40000f21070 */
[----:B------:R-:W-:Y:S01]  /*4dd0*/  LOP3.LUT R2, R2, 0x1, RZ, 0xc0, !PT ;  /* 0x0000000102027812 */ /* 0x000fe200078ec0ff */
[----:B------:R-:W0:Y:S01]  /*4de0*/  @P4 S2R R12, SR_CgaCtaId ;  /* 0x00000000000c4919 */ /* 0x000e220000008800 */
[----:B------:R-:W-:Y:S02]  /*4df0*/  @P4 MOV R3, 0x400 ;  /* 0x0000040000034802 */ /* 0x000fe40000000f00 */
[----:B------:R-:W-:Y:S02]  /*4e00*/  ISETP.NE.U32.AND P2, PT, R2, 0x1, PT ;  /* 0x000000010200780c */ /* 0x000fe40003f45070 */
[----:B------:R-:W-:Y:S02]  /*4e10*/  LOP3.LUT R8, R8, 0x3, RZ, 0xc0, !PT ;  /* 0x0000000308087812 */ /* 0x000fe400078ec0ff */
[----:B------:R-:W-:Y:S02]  /*4e20*/  ISETP.GT.U32.AND P2, PT, R4, 0x3, !P2 ;  /* 0x000000030400780c */ /* 0x000fe40005744070 */
[----:B------:R-:W-:-:S02]  /*4e30*/  PRMT R10, RZ, 0x7610, R10 ;  /* 0x00007610ff0a7816 */ /* 0x000fc4000000000a */
[----:B------:R-:W-:Y:S02]  /*4e40*/  SEL R2, RZ, 0x1, !P2 ;  /* 0x00000001ff027807 */ /* 0x000fe40005000000 */
[----:B0-----:R-:W-:-:S04]  /*4e50*/  @P4 LEA R3, R12, R3, 0x18 ;  /* 0x000000030c034211 */ /* 0x001fc800078ec0ff */
[----:B------:R0:W-:Y:S01]  /*4e60*/  @P4 SYNCS.ARRIVE.TRANS64.A1T0 RZ, [R3+URZ+0x78], RZ ;  /* 0x000078ff03ff49a7 */ /* 0x0001e2000810003f */
[----:B------:R-:W-:-:S04]  /*4e70*/  IADD3 R16, P4, R16, UR50, RZ ;  /* 0x0000003210107c10 */ /* 0x000fc8000ff9e0ff */
[----:B------:R-:W-:Y:S02]  /*4e80*/  IADD3.X R17, R17, UR37, RZ, P4, !PT ;  /* 0x0000002511117c10 */ /* 0x000fe4000a7fe4ff */
[----:B------:R-:W-:Y:S02]  /*4e90*/  ISETP.GE.U32.AND P4, PT, R16, UR8, PT ;  /* 0x0000000810007c0c */ /* 0x000fe4000bf86070 */
[----:B0-----:R-:W-:Y:S02]  /*4ea0*/  SEL R3, RZ, 0x1, !P1 ;  /* 0x00000001ff037807 */ /* 0x001fe40004800000 */
[----:B------:R-:W-:Y:S02]  /*4eb0*/  ISETP.GE.U32.AND.EX P1, PT, R17, UR9, PT, P4 ;  /* 0x0000000911007c0c */ /* 0x000fe4000bf26140 */
[--C-:B------:R-:W-:Y:S01]  /*4ec0*/  LOP3.LUT R0, R2, R0, R3.reuse, 0x96, !PT ;  /* 0x0000000002007212 */ /* 0x100fe200078e9603 */
[----:B------:R-:W-:Y:S01]  /*4ed0*/  IMAD.MOV.U32 R2, RZ, RZ, -0x1 ;  /* 0xffffffffff027424 */ /* 0x000fe200078e00ff */
[----:B------:R-:W-:-:S09]  /*4ee0*/  PRMT R3, RZ, 0x7610, R3 ;  /* 0x00007610ff037816 */ /* 0x000fd20000000003 */
[----:B------:R-:W-:Y:S05]  /*4ef0*/  @P1 BRA `(.L_x_115) ;  /* 0x00000004005c1947 */ /* 0x000fea0003800000 */
[----:B------:R-:W0:Y:S01]  /*4f00*/  S2UR UR7, SR_CTAID.X ;  /* 0x00000000000779c3 */ /* 0x000e220000002500 */
[----:B------:R-:W-:Y:S01]  /*4f10*/  ULDC.64 UR8, c[0x0][0x628] ;  /* 0x00018a0000087ab9 */ /* 0x000fe20000000a00 */
[----:B------:R-:W-:Y:S01]  /*4f20*/  ULDC UR10, c[0x0][0x150] ;  /* 0x00005400000a7ab9 */ /* 0x000fe20000000800 */
[----:B------:R-:W-:Y:S01]  /*4f30*/  ISETP.NE.U32.AND P1, PT, RZ, UR8, PT ;  /* 0x00000008ff007c0c */ /* 0x000fe2000bf25070 */
[----:B------:R-:W-:Y:S01]  /*4f40*/  ULDC UR11, c[0x0][0x630] ;  /* 0x00018c00000b7ab9 */ /* 0x000fe20000000800 */
[----:B------:R-:W-:Y:S01]  /*4f50*/  ULDC UR13, c[0x0][0x154] ;  /* 0x00005500000d7ab9 */ /* 0x000fe20000000800 */
[----:B------:R-:W-:Y:S01]  /*4f60*/  IMAD.MOV.U32 R2, RZ, RZ, R16 ;  /* 0x000000ffff027224 */ /* 0x000fe200078e0010 */
[----:B------:R-:W-:Y:S01]  /*4f70*/  ISETP.NE.AND.EX P1, PT, RZ, UR9, PT, P1 ;  /* 0x00000009ff007c0c */ /* 0x000fe2000bf25310 */
[----:B------:R-:W1:Y:S01]  /*4f80*/  S2UR UR12, SR_CTAID.Y ;  /* 0x00000000000c79c3 */ /* 0x000e620000002600 */
[----:B0-----:R-:W-:-:S05]  /*4f90*/  I2FP.F32.U32 R3, UR7 ;  /* 0x0000000700037c45 */ /* 0x001fca0008201000 */
[----:B------:R-:W-:Y:S01]  /*4fa0*/  FMUL R13, R3, UR10 ;  /* 0x0000000a030d7c20 */ /* 0x000fe20008400000 */
[----:B------:R-:W-:-:S05]  /*4fb0*/  IMAD.MOV.U32 R3, RZ, RZ, R17 ;  /* 0x000000ffff037224 */ /* 0x000fca00078e0011 */
[----:B------:R-:W-:Y:S05]  /*4fc0*/  @!P1 BRA `(.L_x_116) ;  /* 0x0000000000289947 */ /* 0x000fea0003800000 */
[----:B------:R-:W-:Y:S02]  /*4fd0*/  ULDC UR10, c[0x0][0x634] ;  /* 0x00018d00000a7ab9 */ /* 0x000fe40000000800 */
[----:B------:R-:W-:-:S05]  /*4fe0*/  IADD3 R7, P1, R16, UR10, RZ ;  /* 0x0000000a10077c10 */ /* 0x000fca000ff3e0ff */
[----:B------:R-:W-:-:S04]  /*4ff0*/  IMAD.X R11, RZ, RZ, R17, P1 ;  /* 0x000000ffff0b7224 */ /* 0x000fc800008e0611 */
[----:B------:R-:W-:-:S04]  /*5000*/  IMAD.WIDE.U32 R4, R11, UR8, RZ ;  /* 0x000000080b047c25 */ /* 0x000fc8000f8e00ff */
[----:B------:R-:W-:-:S04]  /*5010*/  IMAD.WIDE.U32 R4, P1, R7, UR9, R4 ;  /* 0x0000000907047c25 */ /* 0x000fc8000f820004 */
[----:B------:R-:W-:-:S04]  /*5020*/  IMAD.WIDE.U32 R6, R7, UR8, RZ ;  /* 0x0000000807067c25 */ /* 0x000fc8000f8e00ff */
[----:B------:R-:W-:Y:S01]  /*5030*/  IMAD.X R3, RZ, RZ, RZ, P1 ;  /* 0x000000ffff037224 */ /* 0x000fe200008e06ff */
[----:B------:R-:W-:Y:S01]  /*5040*/  IADD3 RZ, P1, R7, R4, RZ ;  /* 0x0000000407ff7210 */ /* 0x000fe20007f3e0ff */
[----:B------:R-:W-:-:S04]  /*5050*/  IMAD.MOV.U32 R2, RZ, RZ, R5 ;  /* 0x000000ffff027224 */ /* 0x000fc800078e0005 */
[----:B------:R-:W-:-:S08]  /*5060*/  IMAD.WIDE.U32.X R2, R11, UR9, R2, P1 ;  /* 0x000000090b027c25 */ /* 0x000fd000088e0402 */
.L_x_116:
[--C-:B------:R-:W-:Y:S01]  /*5070*/  SHF.R.U64 R11, R2, UR11, R3.reuse ;  /* 0x0000000b020b7c19 */ /* 0x100fe20008001203 */
[----:B------:R-:W0:Y:S01]  /*5080*/  F2I.U32.TRUNC.NTZ R13, R13 ;  /* 0x0000000d000d7305 */ /* 0x000e22000020f000 */
[----:B------:R-:W-:Y:S01]  /*5090*/  SHF.R.U32.HI R2, RZ, UR11, R3 ;  /* 0x0000000bff027c19 */ /* 0x000fe20008011603 */
[----:B------:R-:W-:Y:S01]  /*50a0*/  ULDC.64 UR8, c[0x0][0x620] ;  /* 0x0001880000087ab9 */ /* 0x000fe20000000a00 */
[----:B------:R-:W-:Y:S01]  /*50b0*/  IADD3 R5, P1, RZ, -R11, RZ ;  /* 0x8000000bff057210 */ /* 0x000fe20007f3e0ff */
[----:B------:R-:W-:Y:S01]  /*50c0*/  ULDC.64 UR14, c[0x0][0x640] ;  /* 0x00019000000e7ab9 */ /* 0x000fe20000000a00 */
[----:B-1----:R-:W-:Y:S01]  /*50d0*/  I2FP.F32.U32 R4, UR12 ;  /* 0x0000000c00047c45 */ /* 0x002fe20008201000 */
[----:B------:R-:W-:Y:S02]  /*50e0*/  ULDC UR11, c[0x0][0x658] ;  /* 0x00019600000b7ab9 */ /* 0x000fe40000000800 */
[----:B------:R-:W-:Y:S01]  /*50f0*/  IMAD.X R2, RZ, RZ, ~R2, P1 ;  /* 0x000000ffff027224 */ /* 0x000fe200008e0e02 */
[----:B------:R-:W-:Y:S01]  /*5100*/  ISETP.NE.U32.AND P1, PT, RZ, UR14, PT ;  /* 0x0000000eff007c0c */ /* 0x000fe2000bf25070 */
[----:B------:R-:W-:Y:S01]  /*5110*/  FMUL R6, R4, UR13 ;  /* 0x0000000d04067c20 */ /* 0x000fe20008400000 */
[----:B------:R-:W-:Y:S01]  /*5120*/  ULDC UR13, c[0x0][0x648] ;  /* 0x00019200000d7ab9 */ /* 0x000fe20000000800 */
[----:B------:R-:W-:Y:S01]  /*5130*/  IMAD R4, R2, UR8, RZ ;  /* 0x0000000802047c24 */ /* 0x000fe2000f8e02ff */
[----:B------:R-:W-:Y:S01]  /*5140*/  ISETP.NE.AND.EX P1, PT, RZ, UR15, PT, P1 ;  /* 0x0000000fff007c0c */ /* 0x000fe2000bf25310 */
[----:B------:R-:W-:Y:S01]  /*5150*/  IMAD.WIDE.U32 R2, R5, UR8, R16 ;  /* 0x0000000805027c25 */ /* 0x000fe2000f8e0010 */
[----:B0-----:R-:W-:Y:S01]  /*5160*/  R2UR UR8, R13 ;  /* 0x000000000d0872ca */ /* 0x001fe200000e0000 */
[----:B------:R-:W0:Y:S01]  /*5170*/  F2I.U32.TRUNC.NTZ R6, R6 ;  /* 0x0000000600067305 */ /* 0x000e22000020f000 */
[----:B------:R-:W1:Y:S01]  /*5180*/  LDC R13, c[0x0][0x610] ;  /* 0x00018400ff0d7b82 */ /* 0x000e620000000800 */
[----:B------:R-:W-:Y:S01]  /*5190*/  IMAD R5, R5, UR9, R4 ;  /* 0x0000000905057c24 */ /* 0x000fe2000f8e0204 */
[----:B------:R-:W-:-:S03]  /*51a0*/  ULDC UR9, c[0x0][0x618] ;  /* 0x0001860000097ab9 */ /* 0x000fc60000000800 */
[----:B------:R-:W-:-:S05]  /*51b0*/  IMAD.IADD R3, R3, 0x1, R5 ;  /* 0x0000000103037824 */ /* 0x000fca00078e0205 */
[--C-:B------:R-:W-:Y:S02]  /*51c0*/  SHF.R.U64 R14, R2, UR9, R3.reuse ;  /* 0x00000009020e7c19 */ /* 0x100fe40008001203 */
[----:B------:R-:W-:Y:S01]  /*51d0*/  SHF.R.U32.HI R3, RZ, UR9, R3 ;  /* 0x00000009ff037c19 */ /* 0x000fe20008011603 */
[----:B------:R-:W-:Y:S01]  /*51e0*/  ULDC UR9, c[0x0][0x608] ;  /* 0x0001820000097ab9 */ /* 0x000fe20000000800 */
[----:B0-----:R-:W-:Y:S02]  /*51f0*/  R2UR UR10, R6 ;  /* 0x00000000060a72ca */ /* 0x001fe400000e0000 */
[--C-:B------:R-:W-:Y:S02]  /*5200*/  SHF.R.U64 R18, R14, UR9, R3.reuse ;  /* 0x000000090e127c19 */ /* 0x100fe40008001203 */
[----:B------:R-:W-:Y:S01]  /*5210*/  SHF.R.U32.HI R3, RZ, UR9, R3 ;  /* 0x00000009ff037c19 */ /* 0x000fe20008011603 */
[----:B------:R-:W-:-:S03]  /*5220*/  UIADD3 UR9, -UR8, URZ, URZ ;  /* 0x0000003f08097290 */ /* 0x000fc6000fffe13f */
[--C-:B------:R-:W-:Y:S01]  /*5230*/  SHF.R.U64 R20, R18, UR11, R3.reuse ;  /* 0x0000000b12147c19 */ /* 0x100fe20008001203 */
[----:B------:R-:W-:Y:S01]  /*5240*/  ULDC UR8, c[0x0][0x144] ;  /* 0x0000510000087ab9 */ /* 0x000fe20000000800 */
[----:B------:R-:W-:-:S03]  /*5250*/  SHF.R.U32.HI R3, RZ, UR11, R3 ;  /* 0x0000000bff037c19 */ /* 0x000fc60008011603 */
[----:B------:R-:W-:Y:S01]  /*5260*/  IMAD.MOV.U32 R2, RZ, RZ, R20 ;  /* 0x000000ffff027224 */ /* 0x000fe200078e0014 */
[----:B------:R-:W-:Y:S06]  /*5270*/  @!P1 BRA `(.L_x_117) ;  /* 0x0000000000289947 */ /* 0x000fec0003800000 */
        /* <DEDUP_REMOVED lines=10> */
.L_x_117:
[----:B------:R-:W-:Y:S01]  /*5320*/  UISETP.NE.AND UP0, UPT, UR38, URZ, UPT ;  /* 0x0000003f2600728c */ /* 0x000fe2000bf05270 */
[----:B------:R-:W-:Y:S01]  /*5330*/  SHF.R.U64 R3, R2, UR13, R3 ;  /* 0x0000000d02037c19 */ /* 0x000fe20008001203 */
[----:B------:R-:W-:Y:S01]  /*5340*/  UIADD3 UR10, -UR10, URZ, URZ ;  /* 0x0000003f0a0a7290 */ /* 0x000fe2000fffe13f */
[----:B------:R-:W-:Y:S01]  /*5350*/  LOP3.LUT R2, R18, UR6, RZ, 0xc0, !PT ;  /* 0x0000000612027c12 */ /* 0x000fe2000f8ec0ff */
[----:B------:R-:W-:Y:S02]  /*5360*/  UIMAD UR7, UR8, UR9, UR7 ;  /* 0x00000009080772a4 */ /* 0x000fe4000f8e0207 */
[----:B------:R-:W-:Y:S01]  /*5370*/  IMAD.MOV R5, RZ, RZ, -R3 ;  /* 0x000000ffff057224 */ /* 0x000fe200078e0a03 */
[----:B------:R-:W-:Y:S01]  /*5380*/  ULDC UR8, c[0x0][0x148] ;  /* 0x0000520000087ab9 */ /* 0x000fe20000000800 */
[----:B------:R-:W-:Y:S01]  /*5390*/  IMAD R4, R3, UR5, R2 ;  /* 0x0000000503047c24 */ /* 0x000fe2000f8e0202 */
[----:B------:R-:W-:Y:S02]  /*53a0*/  LOP3.LUT R3, R14, UR4, RZ, 0xc0, !PT ;  /* 0x000000040e037c12 */ /* 0x000fe4000f8ec0ff */
[----:B------:R-:W-:Y:S01]  /*53b0*/  @UP0 UIMAD UR7, UR8, UR10, UR12 ;  /* 0x0000000a080702a4 */ /* 0x000fe2000f8e020c */
[----:B------:R-:W-:-:S02]  /*53c0*/  PLOP3.LUT P1, PT, PT, PT, UP0, 0x80, 0x0 ;  /* 0x000000000000781c */ /* 0x000fc40003f2f008 */
[----:B------:R-:W-:Y:S02]  /*53d0*/  ULDC UR8, c[0x0][0x638] ;  /* 0x00018e0000087ab9 */ /* 0x000fe40000000800 */
[----:B------:R-:W-:Y:S02]  /*53e0*/  IMAD R2, R5, UR8, R20 ;  /* 0x0000000805027c24 */ /* 0x000fe4000f8e0214 */
[----:B-1----:R-:W-:Y:S01]  /*53f0*/  IMAD R13, R4, R13, UR7 ;  /* 0x00000007040d7e24 */ /* 0x002fe2000f8e020d */
[----:B------:R-:W-:Y:S01]  /*5400*/  ULDC UR7, c[0x0][0x600] ;  /* 0x0001800000077ab9 */ /* 0x000fe20000000800 */
[----:B------:R-:W-:Y:S02]  /*5410*/  IMAD.MOV.U32 R4, RZ, RZ, 0x1 ;  /* 0x00000001ff047424 */ /* 0x000fe400078e00ff */
[----:B------:R-:W-:-:S03]  /*5420*/  IMAD R2, R2, UR7, R3 ;  /* 0x0000000702027c24 */ /* 0x000fc6000f8e0203 */
[----:B------:R-:W-:Y:S02]  /*5430*/  PRMT R3, R4, 0x7610, R3 ;  /* 0x0000761004037816 */ /* 0x000fe40000000003 */
[----:B------:R-:W-:Y:S02]  /*5440*/  SEL R18, R2, R13, !P1 ;  /* 0x0000000d02127207 */ /* 0x000fe40004800000 */
[----:B------:R-:W-:Y:S01]  /*5450*/  SEL R19, R13, R2, !P1 ;  /* 0x000000020d137207 */ /* 0x000fe20004800000 */
[----:B------:R-:W-:-:S07]  /*5460*/  IMAD.MOV.U32 R2, RZ, RZ, R11 ;  /* 0x000000ffff027224 */ /* 0x000fce00078e000b */
.L_x_115:
[----:B------:R-:W-:Y:S05]  /*5470*/  BSYNC B1 ;  /* 0x0000000000017941 */ /* 0x000fea0003800000 */
.L_x_114:
[----:B------:R-:W-:-:S13]  /*5480*/  LOP3.LUT P1, RZ, R3, 0xff, RZ, 0xc0, !PT ;  /* 0x000000ff03ff7812 */ /* 0x000fda000782c0ff */
[----:B------:R-:W-:Y:S05]  /*5490*/  @P1 BRA `(.L_x_118) ;  /* 0xfffffff400201947 */ /* 0x000fea000383ffff */
[----:B------:R-:W-:Y:S05]  /*54a0*/  BSYNC B0 ;  /* 0x0000000000007941 */ /* 0x000fea0003800000 */
.L_x_106:
[----:B------:R-:W-:-:S03]  /*54b0*/  UMOV UR7, 0xffffffff ;  /* 0xffffffff00077882 */ /* 0x000fc60000000000 */
[----:B------:R-:W-:Y:S05]  /*54c0*/  BRA.DIV UR7, `(.L_x_119) ;  /* 0x0000000607447947 */ /* 0x000fea000b800000 */
[----:B------:R-:W-:-:S13]  /*54d0*/  ELECT P6, URZ, PT ;  /* 0x00000000003f782f */ /* 0x000fda00038c0000 */
.L_x_135:
[----:B------:R-:W-:Y:S04]  /*54e0*/  BSSY B0, `(.L_x_120) ;  /* 0x000002c000007945 */ /* 0x000fe80003800000 */
[----:B------:R-:W-:Y:S05]  /*54f0*/  @!P6 BRA `(.L_x_121) ;  /* 0x0000000000a8e947 */ /* 0x000fea0003800000 */
[----:B------:R-:W-:-:S04]  /*5500*/  ULOP3.LUT UR7, UR36, 0x2, URZ, 0xfc, !UPT ;  /* 0x0000000224077892 */ /* 0x000fc8000f8efc3f */
[----:B------:R-:W-:-:S06]  /*5510*/  UISETP.NE.AND UP0, UPT, UR7, 0x3, UPT ;  /* 0x000000030700788c */ /* 0x000fcc000bf05270 */
[----:B------:R-:W-:-:S13]  /*5520*/  PLOP3.LUT P0, PT, PT, PT, UP0, 0x80, 0x0 ;  /* 0x000000000000781c */ /* 0x000fda0003f0f008 */
[----:B------:R-:W-:Y:S05]  /*5530*/  @!P0 BRA `(.L_x_122) ;  /* 0x0000000000048947 */ /* 0x000fea0003800000 */
[----:B------:R-:W-:Y:S01]  /*5540*/  BPT.TRAP 0x1 ;  /* 0x000000040000795c */ /* 0x000fe20000300000 */
.L_x_122:
[----:B------:R-:W0:Y:S01]  /*5550*/  S2R R3, SR_CgaCtaId ;  /* 0x0000000000037919 */ /* 0x000e220000008800 */
[----:B------:R-:W-:-:S04]  /*5560*/  MOV R2, 0x400 ;  /* 0x0000040000027802 */ /* 0x000fc80000000f00 */
[----:B0-----:R-:W-:Y:S02]  /*5570*/  LEA R3, R3, R2, 0x18 ;  /* 0x0000000203037211 */ /* 0x001fe400078ec0ff */
[----:B------:R-:W-:-:S03]  /*5580*/  SHF.L.U32 R2, R0, 0x1f, RZ ;  /* 0x0000001f00027819 */ /* 0x000fc600000006ff */
[----:B------:R-:W-:-:S04]  /*5590*/  VIADD R3, R3, 0x20 ;  /* 0x0000002003037836 */ /* 0x000fc80000000000 */
[C---:B------:R-:W-:Y:S02]  /*55a0*/  IMAD R7, R8.reuse, 0x8, R3 ;  /* 0x0000000808077824 */ /* 0x040fe400078e0203 */
[----:B------:R-:W-:Y:S02]  /*55b0*/  VIADD R8, R8, 0x1 ;  /* 0x0000000108087836 */ /* 0x000fe40000000000 */
[----:B------:R-:W0:Y:S03]  /*55c0*/  SYNCS.PHASECHK.TRANS64.TRYWAIT P0, [R7+URZ], R2 ;  /* 0x00000002070075a7 */ /* 0x000e26000800017f */
[----:B------:R-:W-:-:S04]  /*55d0*/  ISETP.NE.AND P1, PT, R8, 0x4, PT ;  /* 0x000000040800780c */ /* 0x000fc80003f25270 */
[----:B------:R-:W-:Y:S02]  /*55e0*/  SEL R5, RZ, 0x1, P1 ;  /* 0x00000001ff057807 */ /* 0x000fe40000800000 */
[----:B------:R-:W-:Y:S02]  /*55f0*/  SEL R8, R8, RZ, P1 ;  /* 0x000000ff08087207 */ /* 0x000fe40000800000 */
[----:B------:R-:W-:-:S03]  /*5600*/  LOP3.LUT R5, R0, R5, RZ, 0x3c, !PT ;  /* 0x0000000500057212 */ /* 0x000fc600078e3cff */
[----:B------:R-:W-:Y:S01]  /*5610*/  IMAD R9, R8, 0x8, R3 ;  /* 0x0000000808097824 */ /* 0x000fe200078e0203 */
[----:B------:R-:W-:Y:S01]  /*5620*/  SHF.L.U32 R4, R5, 0x1f, RZ ;  /* 0x0000001f05047819 */ /* 0x000fe200000006ff */
[----:B0-----:R-:W-:Y:S06]  /*5630*/  @!P0 BRA `(.L_x_123) ;  /* 0x0000000400088947 */ /* 0x001fec0003800000 */
.L_x_136:
[----:B------:R-:W1:Y:S01]  /*5640*/  SYNCS.PHASECHK.TRANS64.TRYWAIT P0, [R9+URZ], R4 ;  /* 0x00000004090075a7 */ /* 0x000e62000800017f */
[----:B------:R-:W-:-:S05]  /*5650*/  VIADD R0, R8, 0x1 ;  /* 0x0000000108007836 */ /* 0x000fca0000000000 */
[----:B------:R-:W-:-:S04]  /*5660*/  ISETP.NE.AND P1, PT, R0, 0x4, PT ;  /* 0x000000040000780c */ /* 0x000fc80003f25270 */
[----:B0-----:R-:W-:Y:S02]  /*5670*/  SEL R2, RZ, 0x1, P1 ;  /* 0x00000001ff027807 */ /* 0x001fe40000800000 */
[----:B------:R-:W-:Y:S02]  /*5680*/  SEL R0, R0, RZ, P1 ;  /* 0x000000ff00007207 */ /* 0x000fe40000800000 */
[----:B------:R-:W-:-:S03]  /*5690*/  LOP3.LUT R7, R5, R2, RZ, 0x3c, !PT ;  /* 0x0000000205077212 */ /* 0x000fc600078e3cff */
[----:B------:R-:W-:Y:S01]  /*56a0*/  IMAD R6, R0, 0x8, R3 ;  /* 0x0000000800067824 */ /* 0x000fe200078e0203 */
[----:B------:R-:W-:Y:S01]  /*56b0*/  SHF.L.U32 R5, R7, 0x1f, RZ ;  /* 0x0000001f07057819 */ /* 0x000fe200000006ff */
[----:B-1----:R-:W-:Y:S06]  /*56c0*/  @!P0 BRA `(.L_x_124) ;  /* 0x0000000000f88947 */ /* 0x002fec0003800000 */
.L_x_137:
[----:B------:R-:W1:Y:S01]  /*56d0*/  SYNCS.PHASECHK.TRANS64.TRYWAIT P0, [R6+URZ], R5 ;  /* 0x00000005060075a7 */ /* 0x000e62000800017f */
[----:B------:R-:W-:-:S05]  /*56e0*/  VIADD R0, R0, 0x1 ;  /* 0x0000000100007836 */ /* 0x000fca0000000000 */
[----:B------:R-:W-:-:S04]  /*56f0*/  ISETP.NE.AND P1, PT, R0, 0x4, PT ;  /* 0x000000040000780c */ /* 0x000fc80003f25270 */
[----:B------:R-:W-:Y:S02]  /*5700*/  SEL R2, RZ, 0x1, P1 ;  /* 0x00000001ff027807 */ /* 0x000fe40000800000 */
[----:B------:R-:W-:Y:S02]  /*5710*/  SEL R0, R0, RZ, P1 ;  /* 0x000000ff00007207 */ /* 0x000fe40000800000 */
[----:B------:R-:W-:Y:S01]  /*5720*/  LOP3.LUT R2, R7, R2, RZ, 0x3c, !PT ;  /* 0x0000000207027212 */ /* 0x000fe200078e3cff */
[----:B-1----:R-:W-:Y:S06]  /*5730*/  @!P0 BRA `(.L_x_125) ;  /* 0x0000000000f08947 */ /* 0x002fec0003800000 */
.L_x_138:
[----:B------:R-:W-:Y:S01]  /*5740*/  IMAD R3, R0, 0x8, R3 ;  /* 0x0000000800037824 */ /* 0x000fe200078e0203 */
[----:B------:R-:W-:-:S07]  /*5750*/  SHF.L.U32 R0, R2, 0x1f, RZ ;  /* 0x0000001f02007819 */ /* 0x000fce00000006ff */
.L_x_126:
[----:B---3--:R3:W4:Y:S02]  /*5760*/  SYNCS.PHASECHK.TRANS64.TRYWAIT P0, [R3+URZ], R0 ;  /* 0x00000000030075a7 */ /* 0x008724000800017f */
[----:B----4-:R-:W-:Y:S05]  /*5770*/  @!P0 NANOSLEEP.SYNCS 0x989680 ;  /* 0x009896800000895d */ /* 0x010fea0003900000 */
[----:B------:R-:W4:Y:S02]  /*5780*/  @!P0 SYNCS.PHASECHK.TRANS64 P0, [R3+URZ], R0 ;  /* 0x00000000030085a7 */ /* 0x000f24000800007f */
[----:B----4-:R-:W-:Y:S05]  /*5790*/  @!P0 BRA `(.L_x_126) ;  /* 0xfffffffc00f08947 */ /* 0x010fea000383ffff */
.L_x_121:
[----:B------:R-:W-:Y:S05]  /*57a0*/  BSYNC B0 ;  /* 0x0000000000007941 */ /* 0x000fea0003800000 */
.L_x_120:
[----:B------:R-:W-:Y:S05]  /*57b0*/  EXIT ;  /* 0x000000000000794d */ /* 0x000fea0003800000 */
.L_x_18:
[----:B0-----:R0:W1:Y:S02]  /*57c0*/  SYNCS.PHASECHK.TRANS64.TRYWAIT P0, [R60+URZ], R3 ;  /* 0x000000033c0075a7 */ /* 0x001064000800017f */
[----:B-1----:R-:W-:Y:S05]  /*57d0*/  @!P0 NANOSLEEP.SYNCS 0x989680 ;  /* 0x009896800000895d */ /* 0x002fea0003900000 */
[----:B------:R-:W1:Y:S02]  /*57e0*/  @!P0 SYNCS.PHASECHK.TRANS64 P0, [R60+URZ], R3 ;  /* 0x000000033c0085a7 */ /* 0x000e64000800007f */
[----:B-1----:R-:W-:Y:S05]  /*57f0*/  @!P0 BRA `(.L_x_18) ;  /* 0xfffffffc00f08947 */ /* 0x002fea000383ffff */
[----:B------:R-:W-:Y:S05]  /*5800*/  BRA `(.L_x_127) ;  /* 0xffffffbc00f47947 */ /* 0x000fea000383ffff */
.L_x_23:
[----:B-1----:R1:W2:Y:S02]  /*5810*/  SYNCS.PHASECHK.TRANS64.TRYWAIT P1, [R3+URZ], R0 ;  /* 0x00000000030075a7 */ /* 0x0022a4000802017f */
[----:B--2---:R-:W-:Y:S05]  /*5820*/  @!P1 NANOSLEEP.SYNCS 0x989680 ;  /* 0x009896800000995d */ /* 0x004fea0003900000 */
[----:B------:R-:W2:Y:S02]  /*5830*/  @!P1 SYNCS.PHASECHK.TRANS64 P1, [R3+URZ], R0 ;  /* 0x00000000030095a7 */ /* 0x000ea4000802007f */
[----:B--2---:R-:W-:Y:S05]  /*5840*/  @!P1 BRA `(.L_x_23) ;  /* 0xfffffffc00f09947 */ /* 0x004fea000383ffff */
[----:B------:R-:W-:Y:S05]  /*5850*/  BRA `(.L_x_22) ;  /* 0xffffffc000607947 */ /* 0x000fea000383ffff */
.L_x_28:
[----:B-1----:R-:W-:-:S04]  /*5860*/  IMAD.U32 R5, RZ, RZ, UR4 ;  /* 0x00000004ff057e24 */ /* 0x002fc8000f8e00ff */
[----:B------:R1:W2:Y:S03]  /*5870*/  SYNCS.PHASECHK.TRANS64.TRYWAIT P1, [R5+URZ], R4 ;  /* 0x00000004050075a7 */ /* 0x0002a6000802017f */
[----:B--2---:R-:W-:Y:S05]  /*5880*/  @!P1 NANOSLEEP.SYNCS 0x989680 ;  /* 0x009896800000995d */ /* 0x004fea0003900000 */
[----:B------:R-:W2:Y:S02]  /*5890*/  @!P1 SYNCS.PHASECHK.TRANS64 P1, [R5+URZ], R4 ;  /* 0x00000004050095a7 */ /* 0x000ea4000802007f */
[----:B--2---:R-:W-:Y:S05]  /*58a0*/  @!P1 BRA `(.L_x_28) ;  /* 0xfffffffc00ec9947 */ /* 0x004fea000383ffff */
[----:B------:R-:W-:Y:S05]  /*58b0*/  BRA `(.L_x_27) ;  /* 0xffffffc400187947 */ /* 0x000fea000383ffff */
.L_x_34:
[----:B0-----:R0:W1:Y:S02]  /*58c0*/  SYNCS.PHASECHK.TRANS64.TRYWAIT P0, [R60+URZ+0x10], R3 ;  /* 0x000010033c0075a7 */ /* 0x001064000800017f */
[----:B-1----:R-:W-:Y:S05]  /*58d0*/  @!P0 NANOSLEEP.SYNCS 0x989680 ;  /* 0x009896800000895d */ /* 0x002fea0003900000 */
[----:B------:R-:W1:Y:S02]  /*58e0*/  @!P0 SYNCS.PHASECHK.TRANS64 P0, [R60+URZ+0x10], R3 ;  /* 0x000010033c0085a7 */ /* 0x000e64000800007f */
[----:B-1----:R-:W-:Y:S05]  /*58f0*/  @!P0 BRA `(.L_x_34) ;  /* 0xfffffffc00f08947 */ /* 0x002fea000383ffff */
[----:B------:R-:W-:Y:S05]  /*5900*/  BRA `(.L_x_128) ;  /* 0xffffffc800687947 */ /* 0x000fea000383ffff */
.L_x_107:
[----:B------:R-:W-:Y:S01]  /*5910*/  BSSY B1, `(.L_x_129) ;  /* 0x0000006000017945 */ /* 0x000fe20003800000 */
[----:B------:R-:W-:-:S07]  /*5920*/  IMAD.MOV.U32 R15, RZ, RZ, -0x1 ;  /* 0xffffffffff0f7424 */ /* 0x000fce00078e00ff */
[----:B--2---:R-:W-:Y:S05]  /*5930*/  WARPSYNC.COLLECTIVE R15, `(.L_x_130) ;  /* 0x000000000f0c7348 */ /* 0x004fea0003c00000 */
[----:B------:R-:W-:Y:S02]  /*5940*/  ELECT P6, UR62, PT ;  /* 0x00000000003e782f */ /* 0x000fe400038c0000 */
[----:B------:R-:W-:Y:S01]  /*5950*/  MOV R14, UR62 ;  /* 0x0000003e000e7c02 */ /* 0x000fe20008000f00 */
[----:B--2---:R-:W-:Y:S10]  /*5960*/  ENDCOLLECTIVE ;  /* 0x000000000000791b */ /* 0x004ff40003800000 */
.L_x_130:
[----:B------:R-:W-:Y:S05]  /*5970*/  BSYNC B1 ;  /* 0x0000000000017941 */ /* 0x000fea0003800000 */
.L_x_129:
[----:B------:R-:W-:Y:S05]  /*5980*/  BRA `(.L_x_131) ;  /* 0xffffffec00f07947 */ /* 0x000fea000383ffff */
.L_x_110:
[----:B0-----:R0:W1:Y:S02]  /*5990*/  SYNCS.PHASECHK.TRANS64.TRYWAIT P1, [R14+URZ+0x20], R5 ;  /* 0x000020050e0075a7 */ /* 0x001064000802017f */
[----:B-1----:R-:W-:Y:S05]  /*59a0*/  @!P1 NANOSLEEP.SYNCS 0x989680 ;  /* 0x009896800000995d */ /* 0x002fea0003900000 */
[----:B------:R-:W1:Y:S02]  /*59b0*/  @!P1 SYNCS.PHASECHK.TRANS64 P1, [R14+URZ+0x20], R5 ;  /* 0x000020050e0095a7 */ /* 0x000e64000802007f */
[----:B-1----:R-:W-:Y:S05]  /*59c0*/  @!P1 BRA `(.L_x_110) ;  /* 0xfffffffc00f09947 */ /* 0x002fea000383ffff */
[----:B------:R-:W-:Y:S05]  /*59d0*/  BRA `(.L_x_132) ;  /* 0xfffffff0002c7947 */ /* 0x000fea000383ffff */
.L_x_119:
[----:B------:R-:W-:Y:S01]  /*59e0*/  BSSY B0, `(.L_x_133) ;  /* 0x0000006000007945 */ /* 0x000fe20003800000 */
[----:B------:R-:W-:-:S07]  /*59f0*/  IMAD.MOV.U32 R15, RZ, RZ, -0x1 ;  /* 0xffffffffff0f7424 */ /* 0x000fce00078e00ff */
[----:B--2---:R-:W-:Y:S05]  /*5a00*/  WARPSYNC.COLLECTIVE R15, `(.L_x_134) ;  /* 0x000000000f0c7348 */ /* 0x004fea0003c00000 */
[----:B------:R-:W-:Y:S02]  /*5a10*/  ELECT P6, UR62, PT ;  /* 0x00000000003e782f */ /* 0x000fe400038c0000 */
[----:B------:R-:W-:Y:S01]  /*5a20*/  MOV R14, UR62 ;  /* 0x0000003e000e7c02 */ /* 0x000fe20008000f00 */
[----:B--2---:R-:W-:Y:S10]  /*5a30*/  ENDCOLLECTIVE ;  /* 0x000000000000791b */ /* 0x004ff40003800000 */
.L_x_134:
[----:B------:R-:W-:Y:S05]  /*5a40*/  BSYNC B0 ;  /* 0x0000000000007941 */ /* 0x000fea0003800000 */
.L_x_133:
[----:B------:R-:W-:Y:S05]  /*5a50*/  BRA `(.L_x_135) ;  /* 0xfffffff800a07947 */ /* 0x000fea000383ffff */
.L_x_123:
[----:B0-----:R0:W1:Y:S02]  /*5a60*/  SYNCS.PHASECHK.TRANS64.TRYWAIT P0, [R7+URZ], R2 ;  /* 0x00000002070075a7 */ /* 0x001064000800017f */
[----:B-1----:R-:W-:Y:S05]  /*5a70*/  @!P0 NANOSLEEP.SYNCS 0x989680 ;  /* 0x009896800000895d */ /* 0x002fea0003900000 */
[----:B------:R-:W1:Y:S02]  /*5a80*/  @!P0 SYNCS.PHASECHK.TRANS64 P0, [R7+URZ], R2 ;  /* 0x00000002070085a7 */ /* 0x000e64000800007f */
[----:B-1----:R-:W-:Y:S05]  /*5a90*/  @!P0 BRA `(.L_x_123) ;  /* 0xfffffffc00f08947 */ /* 0x002fea000383ffff */
[----:B------:R-:W-:Y:S05]  /*5aa0*/  BRA `(.L_x_136) ;  /* 0xfffffff800e47947 */ /* 0x000fea000383ffff */
.L_x_124:
[----:B0-----:R0:W1:Y:S02]  /*5ab0*/  SYNCS.PHASECHK.TRANS64.TRYWAIT P0, [R9+URZ], R4 ;  /* 0x00000004090075a7 */ /* 0x001064000800017f */
[----:B-1----:R-:W-:Y:S05]  /*5ac0*/  @!P0 NANOSLEEP.SYNCS 0x989680 ;  /* 0x009896800000895d */ /* 0x002fea0003900000 */
[----:B------:R-:W1:Y:S02]  /*5ad0*/  @!P0 SYNCS.PHASECHK.TRANS64 P0, [R9+URZ], R4 ;  /* 0x00000004090085a7 */ /* 0x000e64000800007f */
[----:B-1----:R-:W-:Y:S05]  /*5ae0*/  @!P0 BRA `(.L_x_124) ;  /* 0xfffffffc00f08947 */ /* 0x002fea000383ffff */
[----:B------:R-:W-:Y:S05]  /*5af0*/  BRA `(.L_x_137) ;  /* 0xfffffff800f47947 */ /* 0x000fea000383ffff */
.L_x_125:
[----:B-1----:R1:W3:Y:S02]  /*5b00*/  SYNCS.PHASECHK.TRANS64.TRYWAIT P0, [R6+URZ], R5 ;  /* 0x00000005060075a7 */ /* 0x0022e4000800017f */
[----:B---3--:R-:W-:Y:S05]  /*5b10*/  @!P0 NANOSLEEP.SYNCS 0x989680 ;  /* 0x009896800000895d */ /* 0x008fea0003900000 */
[----:B------:R-:W3:Y:S02]  /*5b20*/  @!P0 SYNCS.PHASECHK.TRANS64 P0, [R6+URZ], R5 ;  /* 0x00000005060085a7 */ /* 0x000ee4000800007f */
[----:B---3--:R-:W-:Y:S05]  /*5b30*/  @!P0 BRA `(.L_x_125) ;  /* 0xfffffffc00f08947 */ /* 0x008fea000383ffff */
[----:B------:R-:W-:Y:S05]  /*5b40*/  BRA `(.L_x_138) ;  /* 0xfffffff800fc7947 */ /* 0x000fea000383ffff */
.L_x_139:
[----:B------:R-:W-:-:S00]  /*5b50*/  BRA `(.L_x_139) ;  /* 0xfffffffc00fc7947 */ /* 0x000fc0000383ffff */
[----:B------:R-:W-:-:S00]  /*5b60*/  NOP ;  /* 0x0000000000007918 */ /* 0x000fc00000000000 */
        /* <DEDUP_REMOVED lines=9> */
.L_x_140:


//--------------------- .nv.global.init           --------------------------
	.section	.nv.global.init,"aw",@progbits
.nv.global.init:
	.type		$str$22,@object
	.size		$str$22,($str$23 - $str$22)
$str$22:
        /*0000*/ 	.byte	0x6b, 0x5f, 0x74, 0x69, 0x6c, 0x65, 0x5f, 0x63, 0x6f, 0x75, 0x6e, 0x74, 0x20, 0x3e, 0x3d, 0x20
        /*0010*/ 	.byte	0x31, 0x00
	.type		$str$23,@object
	.size		$str$23,(__unnamed_1 - $str$23)
$str$23:
        /*0012*/ 	.byte	0x2f, 0x74, 0x6d, 0x70, 0x2f, 0x63, 0x75, 0x74, 0x6c, 0x61, 0x73, 0x73, 0x5f, 0x73, 0x77, 0x65
        /*0022*/ 	.byte	0x65, 0x70, 0x5f, 0x73, 0x72, 0x63, 0x2f, 0x69, 0x6e, 0x63, 0x6c, 0x75, 0x64, 0x65, 0x2f, 0x63
        /*0032*/ 	.byte	0x75, 0x74, 0x6c, 0x61, 0x73, 0x73, 0x2f, 0x67, 0x65, 0x6d, 0x6d, 0x2f, 0x63, 0x6f, 0x6c, 0x6c
        /*0042*/ 	.byte	0x65, 0x63, 0x74, 0x69, 0x76, 0x65, 0x2f, 0x73, 0x6d, 0x39, 0x30, 0x5f, 0x6d, 0x6d, 0x61, 0x5f
        /*0052*/ 	.byte	0x74, 0x6d, 0x61, 0x5f, 0x67, 0x6d, 0x6d, 0x61, 0x5f, 0x73, 0x73, 0x5f, 0x77, 0x61, 0x72, 0x70
        /*0062*/ 	.byte	0x73, 0x70, 0x65, 0x63, 0x69, 0x61, 0x6c, 0x69, 0x7a, 0x65, 0x64, 0x2e, 0x68, 0x70, 0x70, 0x00
	.type		__unnamed_1,@object
	.size		__unnamed_1,(.L_0 - __unnamed_1)
__unnamed_1:
        /*0072*/ 	.byte	0x76, 0x6f, 0x69, 0x64, 0x20, 0x63, 0x75, 0x74, 0x6c, 0x61, 0x73, 0x73, 0x3a, 0x3a, 0x67, 0x65
        /* <DEDUP_REMOVED lines=172> */
        /*0b42*/ 	.byte	0x6e, 0x74, 0x69, 0x74, 0x79, 0x5d, 0x00
.L_0:


//--------------------- .nv.shared._ZN7cutlass13device_kernelINS_4gemm6kernel13GemmUniversalIN4cute5tupleIJiiiiEEENS1_10collective13CollectiveMmaINS1_34MainloopSm90TmaGmmaWarpSpecializedILi4ENS5_IJNS4_1CILi1EEENSA_ILi2EEESB_EEENS1_32KernelTmaWarpSpecializedPingpongEEENS5_IJNSA_ILi64EEESG_NSA_ILi128EEEEEEaNS5_IJlSB_lEEEaSJ_NS4_8TiledMMAINS4_8MMA_AtomIJNS4_4SM904GMMA26MMA_64x64x32_S32S8S8_SS_TNEEEENS4_6LayoutINS5_IJSB_SB_SB_EEENS5_IJNSA_ILi0EEESS_SS_EEEEENS5_IJNS4_10UnderscoreESV_SV_EEEEENS4_23SM90_TMA_LOAD_MULTICASTENS4_14ComposedLayoutINS4_7SwizzleILi3ELi4ELi3EEENS4_18smem_ptr_flag_bitsILi8EEENSQ_INS5_IJNSA_ILi8EEESH_EEENS5_IJSH_SB_EEEEEEEvNS4_8identityENS4_13SM90_TMA_LOADES18_vS19_EENS_8epilogue10collective6detail29Sm90TmaWarpSpecializedAdapterINS1D_15DefaultEpilogueIaSJ_SJ_NS1C_6thread17LinearCombinationIaLi1EiiLNS1H_9ScaleType4KindE0ELNS_15FloatRoundStyleE2EaEENS1_15EpilogueDefaultEEEEEvvEEEEvNT_6ParamsE --------------------------
	.section	.nv.shared._ZN7cutlass13device_kernelINS_4gemm6kernel13GemmUniversalIN4cute5tupleIJiiiiEEENS1_10collective13CollectiveMmaINS1_34MainloopSm90TmaGmmaWarpSpecializedILi4ENS5_IJNS4_1CILi1EEENSA_ILi2EEESB_EEENS1_32KernelTmaWarpSpecializedPingpongEEENS5_IJNSA_ILi64EEESG_NSA_ILi128EEEEEEaNS5_IJlSB_lEEEaSJ_NS4_8TiledMMAINS4_8MMA_AtomIJNS4_4SM904GMMA26MMA_64x64x32_S32S8S8_SS_TNEEEENS4_6LayoutINS5_IJSB_SB_SB_EEENS5_IJNSA_ILi0EEESS_SS_EEEEENS5_IJNS4_10UnderscoreESV_SV_EEEEENS4_23SM90_TMA_LOAD_MULTICASTENS4_14ComposedLayoutINS4_7SwizzleILi3ELi4ELi3EEENS4_18smem_ptr_flag_bitsILi8EEENSQ_INS5_IJNSA_ILi8EEESH_EEENS5_IJSH_SB_EEEEEEEvNS4_8identityENS4_13SM90_TMA_LOADES18_vS19_EENS_8epilogue10collective6detail29Sm90TmaWarpSpecializedAdapterINS1D_15DefaultEpilogueIaSJ_SJ_NS1C_6thread17LinearCombinationIaLi1EiiLNS1H_9ScaleType4KindE0ELNS_15FloatRoundStyleE2EaEENS1_15EpilogueDefaultEEEEEvvEEEEvNT_6ParamsE,"aw",@nobits
	.sectionflags	@""
	.align	16
	.zero		1024


//--------------------- .nv.shared.reserved.0     --------------------------
	.section	.nv.shared.reserved.0,"aw",@nobits
	.weak		__nv_reservedSMEM_offset_0_alias
	.size		__nv_reservedSMEM_offset_0_alias, 0, 0
	.other		__nv_reservedSMEM_offset_0_alias,@"STO_CUDA_RESERVED_SHARED STV_DEFAULT"
__nv_reservedSMEM_offset_0_alias:
	.zero		0


//--------------------- .nv.global                --------------------------
	.section	.nv.global,"aw",@nobits
.nv.global:
	.type		_ZN39_INTERNAL_6c916290_4_k_cu_87879308_46974cute1_E,@object
	.size		_ZN39_INTERNAL_6c916290_4_k_cu_87879308_46974cute1_E,(_ZN39_INTERNAL_6c916290_4_k_cu_87879308_46974cuda3std3__45__cpo6cbeginE - _ZN39_INTERNAL_6c916290_4_k_cu_87879308_46974cute1_E)
_ZN39_INTERNAL_6c916290_4_k_cu_87879308_46974cute1_E:
	.zero		1
	.type		_ZN39_INTERNAL_6c916290_4_k_cu_87879308_46974cuda3std3__45__cpo6cbeginE,@object
	.size		_ZN39_INTERNAL_6c916290_4_k_cu_87879308_46974cuda3std3__45__cpo6cbeginE,(_ZN39_INTERNAL_6c916290_4_k_cu_87879308_46974cuda3std3__48in_placeE - _ZN39_INTERNAL_6c916290_4_k_cu_87879308_46974cuda3std3__45__cpo6cbeginE)
_ZN39_INTERNAL_6c916290_4_k_cu_87879308_46974cuda3std3__45__cpo6cbeginE:
	.zero		1
	.type		_ZN39_INTERNAL_6c916290_4_k_cu_87879308_46974cuda3std3__48in_placeE,@object
	.size		_ZN39_INTERNAL_6c916290_4_k_cu_87879308_46974cuda3std3__48in_placeE,(_ZN39_INTERNAL_6c916290_4_k_cu_87879308_46974cuda3std6ranges3__45__cpo9iter_moveE - _ZN39_INTERNAL_6c916290_4_k_cu_87879308_46974cuda3std3__48in_placeE)
_ZN39_INTERNAL_6c916290_4_k_cu_87879308_46974cuda3std3__48in_placeE:
	.zero		1
	.type		_ZN39_INTERNAL_6c916290_4_k_cu_87879308_46974cuda3std6ranges3__45__cpo9iter_moveE,@object
	.size		_ZN39_INTERNAL_6c916290_4_k_cu_87879308_46974cuda3std6ranges3__45__cpo9iter_moveE,(_ZN39_INTERNAL_6c916290_4_k_cu_87879308_46974cuda3std3__45__cpo5beginE - _ZN39_INTERNAL_6c916290_4_k_cu_87879308_46974cuda3std6ranges3__45__cpo9iter_moveE)
_ZN39_INTERNAL_6c916290_4_k_cu_87879308_46974cuda3std6ranges3__45__cpo9iter_moveE:
	.zero		1
	.type		_ZN39_INTERNAL_6c916290_4_k_cu_87879308_46974cuda3std3__45__cpo5beginE,@object
	.size		_ZN39_INTERNAL_6c916290_4_k_cu_87879308_46974cuda3std3__45__cpo5beginE,(_ZN39_INTERNAL_6c916290_4_k_cu_87879308_46974cuda3std3__441_GLOBAL__N__6c916290_4_k_cu_87879308_46976ignoreE - _ZN39_INTERNAL_6c916290_4_k_cu_87879308_46974cuda3std3__45__cpo5beginE)
_ZN39_INTERNAL_6c916290_4_k_cu_87879308_46974cuda3std3__45__cpo5beginE:
	.zero		1
	.type		_ZN39_INTERNAL_6c916290_4_k_cu_87879308_46974cuda3std3__441_GLOBAL__N__6c916290_4_k_cu_87879308_46976ignoreE,@object
	.size		_ZN39_INTERNAL_6c916290_4_k_cu_87879308_46974cuda3std3__441_GLOBAL__N__6c916290_4_k_cu_87879308_46976ignoreE,(_ZN39_INTERNAL_6c916290_4_k_cu_87879308_46974cute7productE - _ZN39_INTERNAL_6c916290_4_k_cu_87879308_46974cuda3std3__441_GLOBAL__N__6c916290_4_k_cu_87879308_46976ignoreE)
_ZN39_INTERNAL_6c916290_4_k_cu_87879308_46974cuda3std3__441_GLOBAL__N__6c916290_4_k_cu_87879308_46976ignoreE:
	.zero		1
	.type		_ZN39_INTERNAL_6c916290_4_k_cu_87879308_46974cute7productE,@object
	.size		_ZN39_INTERNAL_6c916290_4_k_cu_87879308_46974cute7productE,(_ZN39_INTERNAL_6c916290_4_k_cu_87879308_46974cuda3std3__45__cpo3endE - _ZN39_INTERNAL_6c916290_4_k_cu_87879308_46974cute7productE)
_ZN39_INTERNAL_6c916290_4_k_cu_87879308_46974cute7productE:
	.zero		1
	.type		_ZN39_INTERNAL_6c916290_4_k_cu_87879308_46974cuda3std3__45__cpo3endE,@object
	.size		_ZN39_INTERNAL_6c916290_4_k_cu_87879308_46974cuda3std3__45__cpo3endE,(_ZN39_INTERNAL_6c916290_4_k_cu_87879308_46974cuda3std3__419piecewise_constructE - _ZN39_INTERNAL_6c916290_4_k_cu_87879308_46974cuda3std3__45__cpo3endE)
_ZN39_INTERNAL_6c916290_4_k_cu_87879308_46974cuda3std3__45__cpo3endE:
	.zero		1
	.type		_ZN39_INTERNAL_6c916290_4_k_cu_87879308_46974cuda3std3__419piecewise_constructE,@object
	.size		_ZN39_INTERNAL_6c916290_4_k_cu_87879308_46974cuda3std3__419piecewise_constructE,(_ZN39_INTERNAL_6c916290_4_k_cu_87879308_46974cuda3std3__45__cpo4cendE - _ZN39_INTERNAL_6c916290_4_k_cu_87879308_46974cuda3std3__419piecewise_constructE)
_ZN39_INTERNAL_6c916290_4_k_cu_87879308_46974cuda3std3__419piecewise_constructE:
	.zero		1
	.type		_ZN39_INTERNAL_6c916290_4_k_cu_87879308_46974cuda3std3__45__cpo4cendE,@object
	.size		_ZN39_INTERNAL_6c916290_4_k_cu_87879308_46974cuda3std3__45__cpo4cendE,(_ZN39_INTERNAL_6c916290_4_k_cu_87879308_46974cuda3std6ranges3__45__cpo4swapE - _ZN39_INTERNAL_6c916290_4_k_cu_87879308_46974cuda3std3__45__cpo4cendE)
_ZN39_INTERNAL_6c916290_4_k_cu_87879308_46974cuda3std3__45__cpo4cendE:
	.zero		1
	.type		_ZN39_INTERNAL_6c916290_4_k_cu_87879308_46974cuda3std6ranges3__45__cpo4swapE,@object
	.size		_ZN39_INTERNAL_6c916290_4_k_cu_87879308_46974cuda3std6ranges3__45__cpo4swapE,(.L_8 - _ZN39_INTERNAL_6c916290_4_k_cu_87879308_46974cuda3std6ranges3__45__cpo4swapE)
_ZN39_INTERNAL_6c916290_4_k_cu_87879308_46974cuda3std6ranges3__45__cpo4swapE:
	.zero		1
.L_8:


//--------------------- .nv.constant0._ZN7cutlass13device_kernelINS_4gemm6kernel13GemmUniversalIN4cute5tupleIJiiiiEEENS1_10collective13CollectiveMmaINS1_34MainloopSm90TmaGmmaWarpSpecializedILi4ENS5_IJNS4_1CILi1EEENSA_ILi2EEESB_EEENS1_32KernelTmaWarpSpecializedPingpongEEENS5_IJNSA_ILi64EEESG_NSA_ILi128EEEEEEaNS5_IJlSB_lEEEaSJ_NS4_8TiledMMAINS4_8MMA_AtomIJNS4_4SM904GMMA26MMA_64x64x32_S32S8S8_SS_TNEEEENS4_6LayoutINS5_IJSB_SB_SB_EEENS5_IJNSA_ILi0EEESS_SS_EEEEENS5_IJNS4_10UnderscoreESV_SV_EEEEENS4_23SM90_TMA_LOAD_MULTICASTENS4_14ComposedLayoutINS4_7SwizzleILi3ELi4ELi3EEENS4_18smem_ptr_flag_bitsILi8EEENSQ_INS5_IJNSA_ILi8EEESH_EEENS5_IJSH_SB_EEEEEEEvNS4_8identityENS4_13SM90_TMA_LOADES18_vS19_EENS_8epilogue10collective6detail29Sm90TmaWarpSpecializedAdapterINS1D_15DefaultEpilogueIaSJ_SJ_NS1C_6thread17LinearCombinationIaLi1EiiLNS1H_9ScaleType4KindE0ELNS_15FloatRoundStyleE2EaEENS1_15EpilogueDefaultEEEEEvvEEEEvNT_6ParamsE --------------------------
	.section	.nv.constant0._ZN7cutlass13device_kernelINS_4gemm6kernel13GemmUniversalIN4cute5tupleIJiiiiEEENS1_10collective13CollectiveMmaINS1_34MainloopSm90TmaGmmaWarpSpecializedILi4ENS5_IJNS4_1CILi1EEENSA_ILi2EEESB_EEENS1_32KernelTmaWarpSpecializedPingpongEEENS5_IJNSA_ILi64EEESG_NSA_ILi128EEEEEEaNS5_IJlSB_lEEEaSJ_NS4_8TiledMMAINS4_8MMA_AtomIJNS4_4SM904GMMA26MMA_64x64x32_S32S8S8_SS_TNEEEENS4_6LayoutINS5_IJSB_SB_SB_EEENS5_IJNSA_ILi0EEESS_SS_EEEEENS5_IJNS4_10UnderscoreESV_SV_EEEEENS4_23SM90_TMA_LOAD_MULTICASTENS4_14ComposedLayoutINS4_7SwizzleILi3ELi4ELi3EEENS4_18smem_ptr_flag_bitsILi8EEENSQ_INS5_IJNSA_ILi8EEESH_EEENS5_IJSH_SB_EEEEEEEvNS4_8identityENS4_13SM90_TMA_LOADES18_vS19_EENS_8epilogue10collective6detail29Sm90TmaWarpSpecializedAdapterINS1D_15DefaultEpilogueIaSJ_SJ_NS1C_6thread17LinearCombinationIaLi1EiiLNS1H_9ScaleType4KindE0ELNS_15FloatRoundStyleE2EaEENS1_15EpilogueDefaultEEEEEvvEEEEvNT_6ParamsE,"a",@progbits
	.sectionflags	@""
	.align	4
.nv.constant0._ZN7cutlass13device_kernelINS_4gemm6kernel13GemmUniversalIN4cute5tupleIJiiiiEEENS1_10collective13CollectiveMmaINS1_34MainloopSm90TmaGmmaWarpSpecializedILi4ENS5_IJNS4_1CILi1EEENSA_ILi2EEESB_EEENS1_32KernelTmaWarpSpecializedPingpongEEENS5_IJNSA_ILi64EEESG_NSA_ILi128EEEEEEaNS5_IJlSB_lEEEaSJ_NS4_8TiledMMAINS4_8MMA_AtomIJNS4_4SM904GMMA26MMA_64x64x32_S32S8S8_SS_TNEEEENS4_6LayoutINS5_IJSB_SB_SB_EEENS5_IJNSA_ILi0EEESS_SS_EEEEENS5_IJNS4_10UnderscoreESV_SV_EEEEENS4_23SM90_TMA_LOAD_MULTICASTENS4_14ComposedLayoutINS4_7SwizzleILi3ELi4ELi3EEENS4_18smem_ptr_flag_bitsILi8EEENSQ_INS5_IJNSA_ILi8EEESH_EEENS5_IJSH_SB_EEEEEEEvNS4_8identityENS4_13SM90_TMA_LOADES18_vS19_EENS_8epilogue10collective6detail29Sm90TmaWarpSpecializedAdapterINS1D_15DefaultEpilogueIaSJ_SJ_NS1C_6thread17LinearCombinationIaLi1EiiLNS1H_9ScaleType4KindE0ELNS_15FloatRoundStyleE2EaEENS1_15EpilogueDefaultEEEEEvvEEEEvNT_6ParamsE:
	.zero		1664


//--------------------- SYMBOLS --------------------------

	.type		.nv.reservedSmem.offset0,@object
	.size		.nv.reservedSmem.offset0,0x4
	.type		__assertfail,@function
